def matmul_kernel(
    a_ptr,
    b_ptr,
    c_ptr,
    M,
    N,
    K,
    stride_am,
    stride_ak,
    stride_bk,
    stride_bn,
    stride_cm,
    stride_cn,
    BLOCK_M: tl.constexpr,
    BLOCK_N: tl.constexpr,
    BLOCK_K: tl.constexpr,
    GROUP_M: tl.constexpr,
):
    pid = tl.program_id(axis=0)
    num_pid_m = tl.cdiv(M, BLOCK_M)
    num_pid_n = tl.cdiv(N, BLOCK_N)
    num_pid_in_group = GROUP_M * num_pid_n
    group_id = pid // num_pid_in_group
    first_pid_m = group_id * GROUP_M
    group_size_m = min(num_pid_m - first_pid_m, GROUP_M)
    pid_m = first_pid_m + ((pid % num_pid_in_group) % group_size_m)
    pid_n = (pid % num_pid_in_group) // group_size_m

    offs_am = (pid_m * BLOCK_M + tl.arange(0, BLOCK_M)) % M
    offs_bn = (pid_n * BLOCK_N + tl.arange(0, BLOCK_N)) % N
    offs_k = tl.arange(0, BLOCK_K)
    a_ptrs = a_ptr + offs_am[:, None] * stride_am + offs_k[None, :] * stride_ak
    b_ptrs = b_ptr + offs_k[:, None] * stride_bk + offs_bn[None, :] * stride_bn

    acc = tl.zeros((BLOCK_M, BLOCK_N), dtype=tl.float32)
    for kk in range(0, tl.cdiv(K, BLOCK_K)):
        a = tl.load(a_ptrs, mask=offs_k[None, :] < K - kk * BLOCK_K, other=0.0)
        b = tl.load(b_ptrs, mask=offs_k[:, None] < K - kk * BLOCK_K, other=0.0)
        acc = tl.dot(a, b, acc)
        a_ptrs += BLOCK_K * stride_ak
        b_ptrs += BLOCK_K * stride_bk

    c = acc.to(c_ptr.dtype.element_ty)
    offs_cm = pid_m * BLOCK_M + tl.arange(0, BLOCK_M)
    offs_cn = pid_n * BLOCK_N + tl.arange(0, BLOCK_N)
    c_ptrs = c_ptr + offs_cm[:, None] * stride_cm + offs_cn[None, :] * stride_cn
    mask = (offs_cm[:, None] < M) & (offs_cn[None, :] < N)
    tl.store(c_ptrs, c, mask=mask)

# config = {"BLOCK_K": 32, "BLOCK_M": 64, "BLOCK_N": 64, "GROUP_M": 8, "arch": "sm_100", "dtype": "bf16", "num_ctas": 1, "num_stages": 3, "num_warps": 8}
# arch = sm_100


// ===== COMPILED SASS (sm_100a) =====

	.target	sm_100a

	.elftype	@"ET_EXEC"


//--------------------- .note.nv.tkinfo           --------------------------
	.section	.note.nv.tkinfo,"",@"SHT_NOTE"
	.sectionflags	@"SHF_NOTE_NV_TKINFO"
	.tkinfo
        /*0018*/ 	.word	0x00000081
        /*0030*/ 	.string	""
        /*0030*/ 	.string	"ptxas-blackwell"
        /*0030*/ 	.string	"Cuda compilation tools, release 12.9, V12.9.86"
        /*0030*/ 	.string	"Build cuda_12.9.r12.9/compiler.36037853_0"
        /*0030*/ 	.string	"-v  -suppress-debug-info  -lineinfo  -arch sm_100a "



//--------------------- .note.nv.cuver            --------------------------
	.section	.note.nv.cuver,"",@"SHT_NOTE"
	.sectionflags	@"SHF_NOTE_NV_CUVER"
        /*0018*/ 	.short	0x0001
        /*001a*/ 	.short	0x0064
        /*001c*/ 	.short	0x0001
        /*001e*/ 	.short	0x0000
        /*0020*/ 	.short	0x0001
        /*0022*/ 	.short	0x0000


//--------------------- .nv.info                  --------------------------
	.section	.nv.info,"",@"SHT_CUDA_INFO"
	.align	4


	//----- nvinfo : EIATTR_REGCOUNT
	.align		4
        /*0000*/ 	.byte	0x04, 0x2f
        /*0002*/ 	.short	(.L_4 - .L_3)
	.align		4
.L_3:
        /*0004*/ 	.word	index@(matmul_kernel)
        /*0008*/ 	.word	0x00000040


	//----- nvinfo : EIATTR_FRAME_SIZE
	.align		4
.L_4:
        /*000c*/ 	.byte	0x04, 0x11
        /*000e*/ 	.short	(.L_6 - .L_5)
	.align		4
.L_5:
        /*0010*/ 	.word	index@($__internal_2_$__cuda_sm10x_tcgen05_guardrail_trap_unallocated_columns_being_dealloced)
        /*0014*/ 	.word	0x00000000


	//----- nvinfo : EIATTR_FRAME_SIZE
	.align		4
.L_6:
        /*0018*/ 	.byte	0x04, 0x11
        /*001a*/ 	.short	(.L_8 - .L_7)
	.align		4
.L_7:
        /*001c*/ 	.word	index@($__internal_1_$__cuda_sm10x_tcgen05_guardrail_trap_phase_invalid_during_alloc)
        /*0020*/ 	.word	0x00000000


	//----- nvinfo : EIATTR_FRAME_SIZE
	.align		4
.L_8:
        /*0024*/ 	.byte	0x04, 0x11
        /*0026*/ 	.short	(.L_10 - .L_9)
	.align		4
.L_9:
        /*0028*/ 	.word	index@($__internal_0_$__cuda_sm10x_tcgen05_guardrail_trap_col_being_dealloced_not_returned_by_alloc)
        /*002c*/ 	.word	0x00000000


	//----- nvinfo : EIATTR_FRAME_SIZE
	.align		4
.L_10:
        /*0030*/ 	.byte	0x04, 0x11
        /*0032*/ 	.short	(.L_12 - .L_11)
	.align		4
.L_11:
        /*0034*/ 	.word	index@(matmul_kernel)
        /*0038*/ 	.word	0x00000000


	//----- nvinfo : EIATTR_MIN_STACK_SIZE
	.align		4
.L_12:
        /*003c*/ 	.byte	0x04, 0x12
        /*003e*/ 	.short	(.L_14 - .L_13)
	.align		4
.L_13:
        /*0040*/ 	.word	index@(matmul_kernel)
        /*0044*/ 	.word	0x00000000
.L_14:


//--------------------- .nv.info.matmul_kernel    --------------------------
	.section	.nv.info.matmul_kernel,"",@"SHT_CUDA_INFO"
	.sectionflags	@""
	.align	4


	//----- nvinfo : EIATTR_CUDA_API_VERSION
	.align		4
        /*0000*/ 	.byte	0x04, 0x37
        /*0002*/ 	.short	(.L_16 - .L_15)
.L_15:
        /*0004*/ 	.word	0x00000081


	//----- nvinfo : EIATTR_KPARAM_INFO
	.align		4
.L_16:
        /*0008*/ 	.byte	0x04, 0x17
        /*000a*/ 	.short	(.L_18 - .L_17)
.L_17:
        /*000c*/ 	.word	0x00000000
        /*0010*/ 	.short	0x000d
        /*0012*/ 	.short	0x0048
        /*0014*/ 	.byte	0x00, 0xf4, 0x21, 0x00


	//----- nvinfo : EIATTR_KPARAM_INFO
	.align		4
.L_18:
        /*0018*/ 	.byte	0x04, 0x17
        /*001a*/ 	.short	(.L_20 - .L_19)
.L_19:
        /*001c*/ 	.word	0x00000000
        /*0020*/ 	.short	0x000c
        /*0022*/ 	.short	0x0040
        /*0024*/ 	.byte	0x00, 0xf4, 0x21, 0x00


	//----- nvinfo : EIATTR_KPARAM_INFO
	.align		4
.L_20:
        /*0028*/ 	.byte	0x04, 0x17
        /*002a*/ 	.short	(.L_22 - .L_21)
.L_21:
        /*002c*/ 	.word	0x00000000
        /*0030*/ 	.short	0x000b
        /*0032*/ 	.short	0x0038
        /*0034*/ 	.byte	0x00, 0xf0, 0x11, 0x00


	//----- nvinfo : EIATTR_KPARAM_INFO
	.align		4
.L_22:
        /*0038*/ 	.byte	0x04, 0x17
        /*003a*/ 	.short	(.L_24 - .L_23)
.L_23:
        /*003c*/ 	.word	0x00000000
        /*0040*/ 	.short	0x000a
        /*0042*/ 	.short	0x0034
        /*0044*/ 	.byte	0x00, 0xf0, 0x11, 0x00


	//----- nvinfo : EIATTR_KPARAM_INFO
	.align		4
.L_24:
        /*0048*/ 	.byte	0x04, 0x17
        /*004a*/ 	.short	(.L_26 - .L_25)
.L_25:
        /*004c*/ 	.word	0x00000000
        /*0050*/ 	.short	0x0009
        /*0052*/ 	.short	0x0030
        /*0054*/ 	.byte	0x00, 0xf0, 0x11, 0x00


	//----- nvinfo : EIATTR_KPARAM_INFO
	.align		4
.L_26:
        /*0058*/ 	.byte	0x04, 0x17
        /*005a*/ 	.short	(.L_28 - .L_27)
.L_27:
        /*005c*/ 	.word	0x00000000
        /*0060*/ 	.short	0x0008
        /*0062*/ 	.short	0x002c
        /*0064*/ 	.byte	0x00, 0xf0, 0x11, 0x00


	//----- nvinfo : EIATTR_KPARAM_INFO
	.align		4
.L_28:
        /*0068*/ 	.byte	0x04, 0x17
        /*006a*/ 	.short	(.L_30 - .L_29)
.L_29:
        /*006c*/ 	.word	0x00000000
        /*0070*/ 	.short	0x0007
        /*0072*/ 	.short	0x0028
        /*0074*/ 	.byte	0x00, 0xf0, 0x11, 0x00


	//----- nvinfo : EIATTR_KPARAM_INFO
	.align		4
.L_30:
        /*0078*/ 	.byte	0x04, 0x17
        /*007a*/ 	.short	(.L_32 - .L_31)
.L_31:
        /*007c*/ 	.word	0x00000000
        /*0080*/ 	.short	0x0006
        /*0082*/ 	.short	0x0024
        /*0084*/ 	.byte	0x00, 0xf0, 0x11, 0x00


	//----- nvinfo : EIATTR_KPARAM_INFO
	.align		4
.L_32:
        /*0088*/ 	.byte	0x04, 0x17
        /*008a*/ 	.short	(.L_34 - .L_33)
.L_33:
        /*008c*/ 	.word	0x00000000
        /*0090*/ 	.short	0x0005
        /*0092*/ 	.short	0x0020
        /*0094*/ 	.byte	0x00, 0xf0, 0x11, 0x00


	//----- nvinfo : EIATTR_KPARAM_INFO
	.align		4
.L_34:
        /*0098*/ 	.byte	0x04, 0x17
        /*009a*/ 	.short	(.L_36 - .L_35)
.L_35:
        /*009c*/ 	.word	0x00000000
        /*00a0*/ 	.short	0x0004
        /*00a2*/ 	.short	0x001c
        /*00a4*/ 	.byte	0x00, 0xf0, 0x11, 0x00


	//----- nvinfo : EIATTR_KPARAM_INFO
	.align		4
.L_36:
        /*00a8*/ 	.byte	0x04, 0x17
        /*00aa*/ 	.short	(.L_38 - .L_37)
.L_37:
        /*00ac*/ 	.word	0x00000000
        /*00b0*/ 	.short	0x0003
        /*00b2*/ 	.short	0x0018
        /*00b4*/ 	.byte	0x00, 0xf0, 0x11, 0x00


	//----- nvinfo : EIATTR_KPARAM_INFO
	.align		4
.L_38:
        /*00b8*/ 	.byte	0x04, 0x17
        /*00ba*/ 	.short	(.L_40 - .L_39)
.L_39:
        /*00bc*/ 	.word	0x00000000
        /*00c0*/ 	.short	0x0002
        /*00c2*/ 	.short	0x0010
        /*00c4*/ 	.byte	0x00, 0xf4, 0x21, 0x00


	//----- nvinfo : EIATTR_KPARAM_INFO
	.align		4
.L_40:
        /*00c8*/ 	.byte	0x04, 0x17
        /*00ca*/ 	.short	(.L_42 - .L_41)
.L_41:
        /*00cc*/ 	.word	0x00000000
        /*00d0*/ 	.short	0x0001
        /*00d2*/ 	.short	0x0008
        /*00d4*/ 	.byte	0x00, 0xf4, 0x21, 0x00


	//----- nvinfo : EIATTR_KPARAM_INFO
	.align		4
.L_42:
        /*00d8*/ 	.byte	0x04, 0x17
        /*00da*/ 	.short	(.L_44 - .L_43)
.L_43:
        /*00dc*/ 	.word	0x00000000
        /*00e0*/ 	.short	0x0000
        /*00e2*/ 	.short	0x0000
        /*00e4*/ 	.byte	0x00, 0xf4, 0x21, 0x00


	//----- nvinfo : EIATTR_AT_ENTRY_FRAGMENTS
	.align		4
.L_44:
        /*00e8*/ 	.byte	0x04, 0x4f
        /*00ea*/ 	.short	(.L_46 - .L_45)


	//   ....[0]....
.L_45:
        /*00ec*/ 	.word	0x00000004


	//----- nvinfo : EIATTR_RESERVED_SMEM_USED
	.align		4
.L_46:
        /*00f0*/ 	.byte	0x01, 0x41
	.zero		2


	//----- nvinfo : EIATTR_SPARSE_MMA_MASK
	.align		4
        /*00f4*/ 	.byte	0x03, 0x50
        /*00f6*/ 	.short	0x0000


	//----- nvinfo : EIATTR_TCGEN05_1CTA_USED
	.align		4
        /*00f8*/ 	.byte	0x01, 0x51
	.zero		2


	//----- nvinfo : EIATTR_MAXREG_COUNT
	.align		4
        /*00fc*/ 	.byte	0x03, 0x1b
        /*00fe*/ 	.short	0x00ff


	//----- nvinfo : EIATTR_NUM_BARRIERS
	.align		4
        /*0100*/ 	.byte	0x02, 0x4c
        /*0102*/ 	.byte	0x01
	.zero		1


	//----- nvinfo : EIATTR_INT_WARP_WIDE_INSTR_OFFSETS
	.align		4
        /*0104*/ 	.byte	0x04, 0x31
        /*0106*/ 	.short	(.L_48 - .L_47)


	//   ....[0]....
.L_47:
        /*0108*/ 	.word	0x00000bb0


	//   ....[1]....
        /*010c*/ 	.word	0x00000bc0


	//   ....[2]....
        /*0110*/ 	.word	0x00001890


	//   ....[3]....
        /*0114*/ 	.word	0x00003290


	//   ....[4]....
        /*0118*/ 	.word	0x000032e0


	//----- nvinfo : EIATTR_COOP_GROUP_MASK_REGIDS
	.align		4
.L_48:
        /*011c*/ 	.byte	0x04, 0x29
        /*011e*/ 	.short	(.L_50 - .L_49)


	//   ....[0]....
.L_49:
        /*0120*/ 	.word	0xffffffff


	//   ....[1]....
        /*0124*/ 	.word	0xffffffff


	//   ....[2]....
        /*0128*/ 	.word	0xffffffff


	//   ....[3]....
        /*012c*/ 	.word	0xffffffff


	//----- nvinfo : EIATTR_COOP_GROUP_INSTR_OFFSETS
	.align		4
.L_50:
        /*0130*/ 	.byte	0x04, 0x28
        /*0132*/ 	.short	(.L_52 - .L_51)


	//   ....[0]....
.L_51:
        /*0134*/ 	.word	0x00000070


	//   ....[1]....
        /*0138*/ 	.word	0x00000330


	//   ....[2]....
        /*013c*/ 	.word	0x00003120


	//   ....[3]....
        /*0140*/ 	.word	0x00003390


	//----- nvinfo : EIATTR_VRC_CTA_INIT_COUNT
	.align		4
.L_52:
        /*0144*/ 	.byte	0x02, 0x4a
        /*0146*/ 	.byte	0x80
	.zero		1


	//----- nvinfo : EIATTR_MBARRIER_INSTR_OFFSETS
	.align		4
        /*0148*/ 	.byte	0x04, 0x39
        /*014a*/ 	.short	(.L_54 - .L_53)


	//   ....[0]....
.L_53:
        /*014c*/ 	.word	0x00000cd0
        /*0150*/ 	.word	0x000000ff
        /*0154*/ 	.word	0x00000000
        /*0158*/ 	.short	0x0100
        /*015a*/ 	.byte	0x0f
	.zero		1


	//   ....[1]....
        /*015c*/ 	.word	0x000018d0
        /*0160*/ 	.word	0x000000ff
        /*0164*/ 	.word	0x00004008
        /*0168*/ 	.short	0x0100
        /*016a*/ 	.byte	0x0d
	.zero		1


	//   ....[2]....
        /*016c*/ 	.word	0x000020a0
        /*0170*/ 	.word	0x000000ff
        /*0174*/ 	.word	0x00000000
        /*0178*/ 	.short	0x010a
        /*017a*/ 	.byte	0x0f
	.zero		1


	//   ....[3]....
        /*017c*/ 	.word	0x00002780
        /*0180*/ 	.word	0x000000ff
        /*0184*/ 	.word	0x00000000
        /*0188*/ 	.short	0x010a
        /*018a*/ 	.byte	0x0f
	.zero		1


	//   ....[4]....
        /*018c*/ 	.word	0x00002910
        /*0190*/ 	.word	0x000000ff
        /*0194*/ 	.word	0x00004000
        /*0198*/ 	.short	0x0108
        /*019a*/ 	.byte	0x0d
	.zero		1


	//   ....[5]....
        /*019c*/ 	.word	0x00002990
        /*01a0*/ 	.word	0x000000ff
        /*01a4*/ 	.word	0x00004008
        /*01a8*/ 	.short	0x0108
        /*01aa*/ 	.byte	0x0d
	.zero		1


	//   ....[6]....
        /*01ac*/ 	.word	0x000033b0
        /*01b0*/ 	.word	0x000000ff
        /*01b4*/ 	.word	0x00000000
        /*01b8*/ 	.short	0x010a
        /*01ba*/ 	.byte	0x0f
	.zero		1


	//   ....[7]....
        /*01bc*/ 	.word	0x000033e0
        /*01c0*/ 	.word	0x000000ff
        /*01c4*/ 	.word	0x00000000
        /*01c8*/ 	.short	0x010a
        /*01ca*/ 	.byte	0x0f
	.zero		1


	//----- nvinfo : EIATTR_NUM_MBARRIERS
	.align		4
.L_54:
        /*01cc*/ 	.byte	0x03, 0x38
        /*01ce*/ 	.short	0x0002


	//----- nvinfo : EIATTR_EXIT_INSTR_OFFSETS
	.align		4
        /*01d0*/ 	.byte	0x04, 0x1c
        /*01d2*/ 	.short	(.L_56 - .L_55)


	//   ....[0]....
.L_55:
        /*01d4*/ 	.word	0x000033a0


	//----- nvinfo : EIATTR_REQNTID
	.align		4
.L_56:
        /*01d8*/ 	.byte	0x04, 0x10
        /*01da*/ 	.short	(.L_58 - .L_57)
.L_57:
        /*01dc*/ 	.word	0x00000100
        /*01e0*/ 	.word	0x00000001
        /*01e4*/ 	.word	0x00000001


	//----- nvinfo : EIATTR_CRS_STACK_SIZE
	.align		4
.L_58:
        /*01e8*/ 	.byte	0x04, 0x1e
        /*01ea*/ 	.short	(.L_60 - .L_59)
.L_59:
        /*01ec*/ 	.word	0x00000000


	//----- nvinfo : EIATTR_CBANK_PARAM_SIZE
	.align		4
.L_60:
        /*01f0*/ 	.byte	0x03, 0x19
        /*01f2*/ 	.short	0x0050


	//----- nvinfo : EIATTR_PARAM_CBANK
	.align		4
        /*01f4*/ 	.byte	0x04, 0x0a
        /*01f6*/ 	.short	(.L_62 - .L_61)
	.align		4
.L_61:
        /*01f8*/ 	.word	index@(.nv.constant0.matmul_kernel)
        /*01fc*/ 	.short	0x0380
        /*01fe*/ 	.short	0x0050


	//----- nvinfo : EIATTR_SW_WAR
	.align		4
.L_62:
        /*0200*/ 	.byte	0x04, 0x36
        /*0202*/ 	.short	(.L_64 - .L_63)
.L_63:
        /*0204*/ 	.word	0x00000008
.L_64:


//--------------------- .nv.compat                --------------------------
	.section	.nv.compat,"",@"SHT_CUDA_COMPAT_INFO"
	.align	4
        /*0000*/ 	.byte	0x02, 0x02, 0x02, 0x00, 0x02, 0x05, 0x05, 0x00, 0x02, 0x03, 0x00, 0x00, 0x02, 0x06, 0x01, 0x00


//--------------------- .nv.callgraph             --------------------------
	.section	.nv.callgraph,"",@"SHT_CUDA_CALLGRAPH"
	.align	4
	.sectionentsize	8
	.align		4
        /*0000*/ 	.word	0x00000000
	.align		4
        /*0004*/ 	.word	0xffffffff
	.align		4
        /*0008*/ 	.word	0x00000000
	.align		4
        /*000c*/ 	.word	0xfffffffe
	.align		4
        /*0010*/ 	.word	0x00000000
	.align		4
        /*0014*/ 	.word	0xfffffffd
	.align		4
        /*0018*/ 	.word	0x00000000
	.align		4
        /*001c*/ 	.word	0xfffffffc


//--------------------- .text.matmul_kernel       --------------------------
	.section	.text.matmul_kernel,"ax",@progbits
	.align	128
        .global         matmul_kernel
        .type           matmul_kernel,@function
        .size           matmul_kernel,(.L_x_20 - matmul_kernel)
        .other          matmul_kernel,@"STO_CUDA_ENTRY STV_DEFAULT"
matmul_kernel:
.text.matmul_kernel:
[----:B------:R-:W0:Y:S01]  /*0000*/  LDC R1, c[0x0][0x37c] ;  /* 0x0000df00ff017b82 */ /* 0x000e220000000800 */
[----:B------:R-:W1:Y:S01]  /*0010*/  S2R R21, SR_TID.X ;  /* 0x0000000000157919 */ /* 0x000e620000002100 */
[----:B------:R-:W2:Y:S01]  /*0020*/  LDCU.64 UR26, c[0x0][0x358] ;  /* 0x00006b00ff1a77ac */ /* 0x000ea20008000a00 */
[----:B-1----:R-:W-:-:S13]  /*0030*/  ISETP.GE.U32.AND P0, PT, R21, 0x20, PT ;  /* 0x000000201500780c */ /* 0x002fda0003f06070 */
[----:B------:R-:W-:Y:S02]  /*0040*/  VOTEU.ANY UP0, P0 ;  /* 0x0000000000ff7886 */ /* 0x000fe40000000100 */
[----:B0-2---:R-:W-:Y:S05]  /*0050*/  BRA.U UP0, `(.L_x_0) ;  /* 0x0000000100b87547 */ /* 0x005fea000b800000 */
[----:B------:R-:W0:Y:S01]  /*0060*/  S2UR UR6, SR_CgaCtaId ;  /* 0x00000000000679c3 */ /* 0x000e220000008800 */
[----:B------:R-:W-:Y:S01]  /*0070*/  NOP ;  /* 0x0000000000007918 */ /* 0x000fe20000000000 */
[----:B------:R-:W-:Y:S02]  /*0080*/  UMOV UR4, 0x40 ;  /* 0x0000004000047882 */ /* 0x000fe40000000000 */
[----:B0-----:R-:W-:-:S09]  /*0090*/  ULEA UR4, UR6, UR4, 0x18 ;  /* 0x0000000406047291 */ /* 0x001fd2000f8ec0ff */
[----:B------:R-:W0:Y:S01]  /*00a0*/  LDS.U8 R0, [UR4] ;  /* 0x00000004ff007984 */ /* 0x000e220008000000 */
[----:B------:R-:W-:Y:S02]  /*00b0*/  UMOV UR4, 0x400 ;  /* 0x0000040000047882 */ /* 0x000fe40000000000 */
[----:B------:R-:W-:Y:S01]  /*00c0*/  ULEA UR4, UR6, UR4, 0x18 ;  /* 0x0000000406047291 */ /* 0x000fe2000f8ec0ff */
[----:B0-----:R-:W-:-:S13]  /*00d0*/  ISETP.NE.AND P0, PT, R0, RZ, PT ;  /* 0x000000ff0000720c */ /* 0x001fda0003f05270 */
[----:B------:R-:W-:Y:S05]  /*00e0*/  @P0 BRA `(.L_x_1) ;  /* 0x00000000007c0947 */ /* 0x000fea0003800000 */
[----:B------:R-:W-:-:S13]  /*00f0*/  ELECT P0, URZ, PT ;  /* 0x0000000000ff782f */ /* 0x000fda0003800000 */
[----:B------:R-:W-:Y:S05]  /*0100*/  @!P0 BRA `(.L_x_2) ;  /* 0x0000000000848947 */ /* 0x000fea0003800000 */
[----:B------:R-:W-:Y:S01]  /*0110*/  UMOV UR5, 0x2 ;  /* 0x0000000200057882 */ /* 0x000fe20000000000 */
[----:B------:R-:W-:Y:S02]  /*0120*/  IMAD.MOV.U32 R4, RZ, RZ, 0x1 ;  /* 0x00000001ff047424 */ /* 0x000fe400078e00ff */
[----:B------:R-:W-:Y:S02]  /*0130*/  IMAD.MOV.U32 R5, RZ, RZ, 0x3 ;  /* 0x00000003ff057424 */ /* 0x000fe400078e00ff */
[----:B------:R-:W-:Y:S04]  /*0140*/  DEPBAR.LE SB0, 0x36 ;  /* 0x00008d800000791a */ /* 0x000fe80000000000 */
[----:B------:R-:W0:Y:S02]  /*0150*/  UTCATOMSWS.FIND_AND_SET.ALIGN UP1, UR5, UR5 ;  /* 0x00000005000575e3 */ /* 0x000e240008020800 */
[----:B0-----:R-:W-:-:S04]  /*0160*/  PLOP3.LUT P0, PT, PT, PT, UP1, 0x80, 0x8 ;  /* 0x000000000008781c */ /* 0x001fc80003f0f018 */
[----:B------:R-:W-:-:S04]  /*0170*/  SEL R0, RZ, 0xffffffff, !P0 ;  /* 0xffffffffff007807 */ /* 0x000fc80004000000 */
[----:B------:R-:W-:Y:S01]  /*0180*/  ISETP.NE.AND P0, PT, R0, RZ, PT ;  /* 0x000000ff0000720c */ /* 0x000fe20003f05270 */
[----:B------:R-:W-:-:S12]  /*0190*/  IMAD.U32 R0, RZ, RZ, UR5 ;  /* 0x00000005ff007e24 */ /* 0x000fd8000f8e00ff */
[----:B------:R-:W-:Y:S05]  /*01a0*/  @P0 BRA `(.L_x_3) ;  /* 0x0000000000240947 */ /* 0x000fea0003800000 */
.L_x_4:
[----:B------:R-:W-:Y:S05]  /*01b0*/  NANOSLEEP 0x64 ;  /* 0x000000640000795d */ /* 0x000fea0003800000 */
[----:B------:R-:W-:-:S05]  /*01c0*/  UMOV UR5, 0x2 ;  /* 0x0000000200057882 */ /* 0x000fca0000000000 */
[----:B------:R-:W-:Y:S04]  /*01d0*/  DEPBAR.LE SB0, 0x36 ;  /* 0x00008d800000791a */ /* 0x000fe80000000000 */
[----:B------:R-:W0:Y:S02]  /*01e0*/  UTCATOMSWS.FIND_AND_SET.ALIGN UP1, UR5, UR5 ;  /* 0x00000005000575e3 */ /* 0x000e240008020800 */
[----:B0-----:R-:W-:-:S04]  /*01f0*/  PLOP3.LUT P0, PT, PT, PT, UP1, 0x80, 0x8 ;  /* 0x000000000008781c */ /* 0x001fc80003f0f018 */
[----:B------:R-:W-:-:S04]  /*0200*/  SEL R0, RZ, 0xffffffff, !P0 ;  /* 0xffffffffff007807 */ /* 0x000fc80004000000 */
[----:B------:R-:W-:Y:S01]  /*0210*/  ISETP.NE.AND P0, PT, R0, RZ, PT ;  /* 0x000000ff0000720c */ /* 0x000fe20003f05270 */
[----:B------:R-:W-:-:S12]  /*0220*/  IMAD.U32 R0, RZ, RZ, UR5 ;  /* 0x00000005ff007e24 */ /* 0x000fd8000f8e00ff */
[----:B------:R-:W-:Y:S05]  /*0230*/  @!P0 BRA `(.L_x_4) ;  /* 0xfffffffc00dc8947 */ /* 0x000fea000383ffff */
.L_x_3:
[C---:B------:R-:W-:Y:S01]  /*0240*/  VIADD R3, R0.reuse, 0x10 ;  /* 0x0000001000037836 */ /* 0x040fe20000000000 */
[----:B------:R-:W-:Y:S01]  /*0250*/  UMOV UR5, 0x50 ;  /* 0x0000005000057882 */ /* 0x000fe20000000000 */
[----:B------:R-:W-:Y:S01]  /*0260*/  SHF.L.U32 R2, R5, R0, RZ ;  /* 0x0000000005027219 */ /* 0x000fe200000006ff */
[----:B------:R-:W-:Y:S01]  /*0270*/  ULEA UR5, UR6, UR5, 0x18 ;  /* 0x0000000506057291 */ /* 0x000fe2000f8ec0ff */
[----:B------:R-:W-:Y:S01]  /*0280*/  IMAD.SHL.U32 R0, R0, 0x20, RZ ;  /* 0x0000002000007824 */ /* 0x000fe200078e00ff */
[----:B------:R-:W-:-:S04]  /*0290*/  SHF.L.U32 R3, R4, R3, RZ ;  /* 0x0000000304037219 */ /* 0x000fc800000006ff */
[----:B------:R-:W-:-:S05]  /*02a0*/  LOP3.LUT R2, R3, R2, RZ, 0xfc, !PT ;  /* 0x0000000203027212 */ /* 0x000fca00078efcff */
[----:B------:R0:W-:Y:S04]  /*02b0*/  ATOMS.OR RZ, [UR5], R2 ;  /* 0x00000002ffff798c */ /* 0x0001e8000b000005 */
[----:B------:R0:W-:Y:S01]  /*02c0*/  STS [UR4], R0 ;  /* 0x00000000ff007988 */ /* 0x0001e20008000804 */
[----:B------:R-:W-:Y:S05]  /*02d0*/  BRA `(.L_x_2) ;  /* 0x0000000000107947 */ /* 0x000fea0003800000 */
.L_x_1:
[----:B------:R-:W-:Y:S01]  /*02e0*/  IMAD.MOV.U32 R0, RZ, RZ, -0x1 ;  /* 0xffffffffff007424 */ /* 0x000fe200078e00ff */
[----:B------:R-:W-:-:S04]  /*02f0*/  MOV R2, 0x320 ;  /* 0x0000032000027802 */ /* 0x000fc80000000f00 */
[----:B------:R0:W-:Y:S03]  /*0300*/  STS [UR4], R0 ;  /* 0x00000000ff007988 */ /* 0x0001e60008000804 */
[----:B0-----:R-:W-:Y:S05]  /*0310*/  CALL.REL.NOINC `($__internal_1_$__cuda_sm10x_tcgen05_guardrail_trap_phase_invalid_during_alloc) ;  /* 0x0000003000487944 */ /* 0x001fea0003c00000 */
.L_x_2:
[----:B------:R-:W-:Y:S05]  /*0320*/  WARPSYNC.ALL ;  /* 0x0000000000007948 */ /* 0x000fea0003800000 */
[----:B------:R-:W-:Y:S01]  /*0330*/  NOP ;  /* 0x0000000000007918 */ /* 0x000fe20000000000 */
.L_x_0:
[----:B------:R-:W1:Y:S01]  /*0340*/  LDC.64 R10, c[0x0][0x398] ;  /* 0x0000e600ff0a7b82 */ /* 0x000e620000000a00 */
[----:B------:R-:W2:Y:S01]  /*0350*/  S2R R5, SR_CTAID.X ;  /* 0x0000000000057919 */ /* 0x000ea20000002500 */
[----:B------:R-:W-:Y:S01]  /*0360*/  UMOV UR13, 0x400 ;  /* 0x00000400000d7882 */ /* 0x000fe20000000000 */
[----:B------:R-:W-:Y:S01]  /*0370*/  PRMT R41, RZ, 0x7610, R41 ;  /* 0x00007610ff297816 */ /* 0x000fe20000000029 */
[----:B------:R-:W-:Y:S01]  /*0380*/  UMOV UR7, 0x1 ;  /* 0x0000000100077882 */ /* 0x000fe20000000000 */
[----:B------:R-:W3:Y:S03]  /*0390*/  LDCU.128 UR8, c[0x0][0x380] ;  /* 0x00007000ff0877ac */ /* 0x000ee60008000c00 */
[----:B------:R-:W4:Y:S08]  /*03a0*/  S2UR UR6, SR_CgaCtaId ;  /* 0x00000000000679c3 */ /* 0x000f300000008800 */
[----:B------:R-:W5:Y:S01]  /*03b0*/  LDC.64 R36, c[0x0][0x3a8] ;  /* 0x0000ea00ff247b82 */ /* 0x000f620000000a00 */
[----:B01----:R-:W-:-:S07]  /*03c0*/  VIADD R0, R11, 0x3f ;  /* 0x0000003f0b007836 */ /* 0x003fce0000000000 */
[----:B------:R-:W0:Y:S01]  /*03d0*/  LDC.64 R38, c[0x0][0x3a0] ;  /* 0x0000e800ff267b82 */ /* 0x000e220000000a00 */
[----:B------:R-:W-:Y:S01]  /*03e0*/  SHF.R.S32.HI R3, RZ, 0x1f, R0 ;  /* 0x0000001fff037819 */ /* 0x000fe20000011400 */
[----:B----4-:R-:W-:-:S03]  /*03f0*/  ULEA UR13, UR6, UR13, 0x18 ;  /* 0x0000000d060d7291 */ /* 0x010fc6000f8ec0ff */
[----:B------:R-:W-:Y:S02]  /*0400*/  LEA.HI R3, R3, R0, RZ, 0x6 ;  /* 0x0000000003037211 */ /* 0x000fe400078f30ff */
[----:B--2---:R-:W-:Y:S01]  /*0410*/  IABS R8, R5 ;  /* 0x0000000500087213 */ /* 0x004fe20000000000 */
[----:B------:R-:W-:Y:S01]  /*0420*/  UIADD3 UR15, UPT, UPT, UR13, 0x4000, URZ ;  /* 0x000040000d0f7890 */ /* 0x000fe2000fffe0ff */
[----:B------:R-:W-:-:S05]  /*0430*/  SHF.R.S32.HI R3, RZ, 0x6, R3 ;  /* 0x00000006ff037819 */ /* 0x000fca0000011403 */
[----:B------:R-:W-:-:S05]  /*0440*/  IMAD.SHL.U32 R4, R3, 0x8, RZ ;  /* 0x0000000803047824 */ /* 0x000fca00078e00ff */
[-C--:B------:R-:W-:Y:S02]  /*0450*/  IABS R7, R4.reuse ;  /* 0x0000000400077213 */ /* 0x080fe40000000000 */
[----:B------:R-:W-:Y:S02]  /*0460*/  IABS R12, R4 ;  /* 0x00000004000c7213 */ /* 0x000fe40000000000 */
[----:B------:R-:W1:Y:S08]  /*0470*/  I2F.RP R0, R7 ;  /* 0x0000000700007306 */ /* 0x000e700000209400 */
[----:B-1----:R-:W1:Y:S02]  /*0480*/  MUFU.RCP R0, R0 ;  /* 0x0000000000007308 */ /* 0x002e640000001000 */
[----:B-1----:R-:W-:-:S02]  /*0490*/  VIADD R2, R0, 0xffffffe ;  /* 0x0ffffffe00027836 */ /* 0x002fc40000000000 */
[----:B------:R-:W-:-:S04]  /*04a0*/  IMAD.MOV R0, RZ, RZ, -R12 ;  /* 0x000000ffff007224 */ /* 0x000fc800078e0a0c */
[----:B------:R1:W2:Y:S02]  /*04b0*/  F2I.FTZ.U32.TRUNC.NTZ R3, R2 ;  /* 0x0000000200037305 */ /* 0x0002a4000021f000 */
[----:B-1----:R-:W-:Y:S02]  /*04c0*/  IMAD.MOV.U32 R2, RZ, RZ, RZ ;  /* 0x000000ffff027224 */ /* 0x002fe400078e00ff */
[----:B--2---:R-:W-:-:S04]  /*04d0*/  IMAD.MOV R6, RZ, RZ, -R3 ;  /* 0x000000ffff067224 */ /* 0x004fc800078e0a03 */
[----:B------:R-:W-:Y:S02]  /*04e0*/  IMAD R9, R6, R7, RZ ;  /* 0x0000000706097224 */ /* 0x000fe400078e02ff */
[----:B------:R-:W-:Y:S02]  /*04f0*/  IMAD.MOV.U32 R6, RZ, RZ, R8 ;  /* 0x000000ffff067224 */ /* 0x000fe400078e0008 */
[----:B------:R-:W-:-:S06]  /*0500*/  IMAD.HI.U32 R3, R3, R9, R2 ;  /* 0x0000000903037227 */ /* 0x000fcc00078e0002 */
[----:B------:R-:W-:-:S04]  /*0510*/  IMAD.HI.U32 R3, R3, R6, RZ ;  /* 0x0000000603037227 */ /* 0x000fc800078e00ff */
[----:B------:R-:W-:Y:S01]  /*0520*/  IMAD R0, R3, R0, R6 ;  /* 0x0000000003007224 */ /* 0x000fe200078e0206 */
[----:B------:R-:W-:Y:S04]  /*0530*/  BAR.SYNC.DEFER_BLOCKING 0x0 ;  /* 0x0000000000007b1d */ /* 0x000fe80000010000 */
[----:B------:R-:W-:-:S13]  /*0540*/  ISETP.GT.U32.AND P1, PT, R7, R0, PT ;  /* 0x000000000700720c */ /* 0x000fda0003f24070 */
[----:B------:R-:W-:Y:S02]  /*0550*/  @!P1 IMAD.IADD R0, R0, 0x1, -R7 ;  /* 0x0000000100009824 */ /* 0x000fe400078e0a07 */
[----:B------:R-:W-:Y:S01]  /*0560*/  @!P1 VIADD R3, R3, 0x1 ;  /* 0x0000000103039836 */ /* 0x000fe20000000000 */
[----:B------:R-:W-:Y:S02]  /*0570*/  ISETP.NE.AND P1, PT, R4, RZ, PT ;  /* 0x000000ff0400720c */ /* 0x000fe40003f25270 */
[----:B------:R-:W-:Y:S02]  /*0580*/  ISETP.GE.U32.AND P0, PT, R0, R7, PT ;  /* 0x000000070000720c */ /* 0x000fe40003f06070 */
[----:B------:R-:W-:-:S04]  /*0590*/  LOP3.LUT R0, R5, R4, RZ, 0x3c, !PT ;  /* 0x0000000405007212 */ /* 0x000fc800078e3cff */
[----:B------:R-:W-:Y:S01]  /*05a0*/  ISETP.GE.AND P2, PT, R0, RZ, PT ;  /* 0x000000ff0000720c */ /* 0x000fe20003f46270 */
[----:B------:R-:W-:-:S06]  /*05b0*/  VIADD R0, R10, 0x3f ;  /* 0x0000003f0a007836 */ /* 0x000fcc0000000000 */
[----:B------:R-:W-:-:S04]  /*05c0*/  @P0 VIADD R3, R3, 0x1 ;  /* 0x0000000103030836 */ /* 0x000fc80000000000 */
[----:B------:R-:W-:Y:S01]  /*05d0*/  IMAD.MOV.U32 R2, RZ, RZ, R3 ;  /* 0x000000ffff027224 */ /* 0x000fe200078e0003 */
[----:B------:R-:W-:-:S03]  /*05e0*/  SHF.R.S32.HI R3, RZ, 0x1f, R0 ;  /* 0x0000001fff037819 */ /* 0x000fc60000011400 */
[----:B------:R-:W-:Y:S01]  /*05f0*/  @!P2 IMAD.MOV R2, RZ, RZ, -R2 ;  /* 0x000000ffff02a224 */ /* 0x000fe200078e0a02 */
[----:B------:R-:W-:Y:S02]  /*0600*/  @!P1 LOP3.LUT R2, RZ, R4, RZ, 0x33, !PT ;  /* 0x00000004ff029212 */ /* 0x000fe400078e33ff */
[----:B------:R-:W-:-:S03]  /*0610*/  LEA.HI R3, R3, R0, RZ, 0x6 ;  /* 0x0000000003037211 */ /* 0x000fc600078f30ff */
[----:B------:R-:W-:Y:S02]  /*0620*/  IMAD.SHL.U32 R6, R2, 0x8, RZ ;  /* 0x0000000802067824 */ /* 0x000fe400078e00ff */
[----:B------:R-:W-:-:S03]  /*0630*/  IMAD.MOV R2, RZ, RZ, -R2 ;  /* 0x000000ffff027224 */ /* 0x000fc600078e0a02 */
[----:B------:R-:W-:Y:S01]  /*0640*/  LEA.HI.SX32 R3, R3, -R6, 0x1a ;  /* 0x8000000603037211 */ /* 0x000fe200078fd2ff */
[----:B------:R-:W-:-:S03]  /*0650*/  IMAD R8, R4, R2, R5 ;  /* 0x0000000204087224 */ /* 0x000fc600078e0205 */
[----:B------:R-:W-:-:S04]  /*0660*/  VIMNMX R13, PT, PT, R3, 0x8, PT ;  /* 0x00000008030d7848 */ /* 0x000fc80003fe0100 */
[-C--:B------:R-:W-:Y:S02]  /*0670*/  IABS R7, R13.reuse ;  /* 0x0000000d00077213 */ /* 0x080fe40000000000 */
[----:B------:R-:W-:Y:S02]  /*0680*/  IABS R4, R13 ;  /* 0x0000000d00047213 */ /* 0x000fe40000000000 */
[----:B------:R-:W1:Y:S08]  /*0690*/  I2F.RP R0, R7 ;  /* 0x0000000700007306 */ /* 0x000e700000209400 */
[----:B-1----:R-:W1:Y:S02]  /*06a0*/  MUFU.RCP R0, R0 ;  /* 0x0000000000007308 */ /* 0x002e640000001000 */
[----:B-1----:R-:W-:-:S02]  /*06b0*/  VIADD R3, R0, 0xffffffe ;  /* 0x0ffffffe00037836 */ /* 0x002fc40000000000 */
[----:B------:R-:W-:-:S04]  /*06c0*/  IMAD.MOV R0, RZ, RZ, -R4 ;  /* 0x000000ffff007224 */ /* 0x000fc800078e0a04 */
[----:B------:R-:W1:Y:S02]  /*06d0*/  F2I.FTZ.U32.TRUNC.NTZ R3, R3 ;  /* 0x0000000300037305 */ /* 0x000e64000021f000 */
[----:B-1----:R-:W-:-:S04]  /*06e0*/  IMAD.MOV R9, RZ, RZ, -R3 ;  /* 0x000000ffff097224 */ /* 0x002fc800078e0a03 */
[----:B------:R-:W-:Y:S01]  /*06f0*/  IMAD.MOV.U32 R2, RZ, RZ, R9 ;  /* 0x000000ffff027224 */ /* 0x000fe200078e0009 */
[----:B------:R-:W-:-:S03]  /*0700*/  IABS R9, R8 ;  /* 0x0000000800097213 */ /* 0x000fc60000000000 */
[----:B------:R-:W-:Y:S02]  /*0710*/  IMAD R5, R2, R7, RZ ;  /* 0x0000000702057224 */ /* 0x000fe400078e02ff */
[----:B------:R-:W-:-:S04]  /*0720*/  IMAD.MOV.U32 R2, RZ, RZ, RZ ;  /* 0x000000ffff027224 */ /* 0x000fc800078e00ff */
[----:B------:R-:W-:Y:S01]  /*0730*/  IMAD.HI.U32 R2, R3, R5, R2 ;  /* 0x0000000503027227 */ /* 0x000fe200078e0002 */
[----:B------:R-:W-:-:S05]  /*0740*/  IABS R3, R10 ;  /* 0x0000000a00037213 */ /* 0x000fca0000000000 */
[----:B------:R-:W-:-:S04]  /*0750*/  IMAD.HI.U32 R2, R2, R9, RZ ;  /* 0x0000000902027227 */ /* 0x000fc800078e00ff */
[----:B------:R-:W-:Y:S02]  /*0760*/  IMAD R0, R2, R0, R9 ;  /* 0x0000000002007224 */ /* 0x000fe400078e0209 */
[----:B------:R-:W-:-:S03]  /*0770*/  IMAD.MOV.U32 R9, RZ, RZ, R3 ;  /* 0x000000ffff097224 */ /* 0x000fc600078e0003 */
[----:B------:R-:W-:Y:S01]  /*0780*/  ISETP.GT.U32.AND P1, PT, R7, R0, PT ;  /* 0x000000000700720c */ /* 0x000fe20003f24070 */
[----:B------:R-:W1:-:S12]  /*0790*/  I2F.RP R3, R9 ;  /* 0x0000000900037306 */ /* 0x000e580000209400 */
[----:B------:R-:W-:Y:S02]  /*07a0*/  @!P1 IMAD.IADD R0, R0, 0x1, -R7 ;  /* 0x0000000100009824 */ /* 0x000fe400078e0a07 */
[----:B------:R-:W-:Y:S01]  /*07b0*/  @!P1 VIADD R2, R2, 0x1 ;  /* 0x0000000102029836 */ /* 0x000fe20000000000 */
[----:B-1----:R-:W1:Y:S01]  /*07c0*/  MUFU.RCP R3, R3 ;  /* 0x0000000300037308 */ /* 0x002e620000001000 */
[----:B------:R-:W-:Y:S02]  /*07d0*/  ISETP.NE.AND P1, PT, R13, RZ, PT ;  /* 0x000000ff0d00720c */ /* 0x000fe40003f25270 */
[----:B------:R-:W-:Y:S02]  /*07e0*/  ISETP.GE.U32.AND P0, PT, R0, R7, PT ;  /* 0x000000070000720c */ /* 0x000fe40003f06070 */
[----:B------:R-:W-:-:S04]  /*07f0*/  LOP3.LUT R0, R8, R13, RZ, 0x3c, !PT ;  /* 0x0000000d08007212 */ /* 0x000fc800078e3cff */
[----:B------:R-:W-:-:S07]  /*0800*/  ISETP.GE.AND P2, PT, R0, RZ, PT ;  /* 0x000000ff0000720c */ /* 0x000fce0003f46270 */
[----:B------:R-:W-:Y:S02]  /*0810*/  @P0 VIADD R2, R2, 0x1 ;  /* 0x0000000102020836 */ /* 0x000fe40000000000 */
[----:B-1----:R-:W-:Y:S01]  /*0820*/  VIADD R4, R3, 0xffffffe ;  /* 0x0ffffffe03047836 */ /* 0x002fe20000000000 */
[----:B------:R-:W-:-:S03]  /*0830*/  LOP3.LUT R3, R21, 0x3f, RZ, 0xc0, !PT ;  /* 0x0000003f15037812 */ /* 0x000fc600078ec0ff */
[----:B------:R1:W2:Y:S01]  /*0840*/  F2I.FTZ.U32.TRUNC.NTZ R5, R4 ;  /* 0x0000000400057305 */ /* 0x0002a2000021f000 */
[----:B------:R-:W-:Y:S01]  /*0850*/  @!P2 IMAD.MOV R2, RZ, RZ, -R2 ;  /* 0x000000ffff02a224 */ /* 0x000fe200078e0a02 */
[----:B------:R-:W-:-:S05]  /*0860*/  @!P1 LOP3.LUT R2, RZ, R13, RZ, 0x33, !PT ;  /* 0x0000000dff029212 */ /* 0x000fca00078e33ff */
[----:B------:R-:W-:Y:S02]  /*0870*/  IMAD.MOV R0, RZ, RZ, -R2 ;  /* 0x000000ffff007224 */ /* 0x000fe400078e0a02 */
[----:B-1----:R-:W-:Y:S02]  /*0880*/  IMAD.MOV.U32 R4, RZ, RZ, RZ ;  /* 0x000000ffff047224 */ /* 0x002fe400078e00ff */
[----:B------:R-:W-:Y:S02]  /*0890*/  IMAD R0, R13, R0, R8 ;  /* 0x000000000d007224 */ /* 0x000fe400078e0208 */
[----:B--2---:R-:W-:Y:S02]  /*08a0*/  IMAD.MOV R7, RZ, RZ, -R5 ;  /* 0x000000ffff077224 */ /* 0x004fe400078e0a05 */
[----:B------:R-:W-:Y:S02]  /*08b0*/  IMAD.IADD R0, R6, 0x1, R0 ;  /* 0x0000000106007824 */ /* 0x000fe400078e0200 */
[----:B------:R-:W-:-:S02]  /*08c0*/  IMAD.MOV.U32 R6, RZ, RZ, R7 ;  /* 0x000000ffff067224 */ /* 0x000fc400078e0007 */
[----:B------:R-:W-:Y:S02]  /*08d0*/  IMAD R20, R0, 0x40, R3 ;  /* 0x0000004000147824 */ /* 0x000fe400078e0203 */
[----:B------:R-:W-:-:S03]  /*08e0*/  IMAD R3, R6, R9, RZ ;  /* 0x0000000906037224 */ /* 0x000fc600078e02ff */
[----:B------:R-:W-:Y:S01]  /*08f0*/  IABS R0, R20 ;  /* 0x0000001400007213 */ /* 0x000fe20000000000 */
[----:B------:R-:W-:Y:S01]  /*0900*/  IMAD.HI.U32 R4, R5, R3, R4 ;  /* 0x0000000305047227 */ /* 0x000fe200078e0004 */
[----:B------:R-:W-:Y:S02]  /*0910*/  ISETP.GE.AND P2, PT, R20, RZ, PT ;  /* 0x000000ff1400720c */ /* 0x000fe40003f46270 */
[----:B------:R-:W-:-:S03]  /*0920*/  SHF.R.U32.HI R3, RZ, 0x5, R21 ;  /* 0x00000005ff037819 */ /* 0x000fc60000011615 */
[----:B------:R-:W-:Y:S01]  /*0930*/  IMAD.HI.U32 R4, R4, R0, RZ ;  /* 0x0000000004047227 */ /* 0x000fe200078e00ff */
[----:B------:R-:W-:Y:S02]  /*0940*/  R2UR UR16, R3 ;  /* 0x00000000031072ca */ /* 0x000fe400000e0000 */
[----:B------:R-:W-:Y:S01]  /*0950*/  SHF.R.U32.HI R3, RZ, 0x6, R21 ;  /* 0x00000006ff037819 */ /* 0x000fe20000011615 */
[----:B------:R-:W-:-:S03]  /*0960*/  IMAD.MOV R4, RZ, RZ, -R4 ;  /* 0x000000ffff047224 */ /* 0x000fc600078e0a04 */
[----:B------:R-:W-:Y:S01]  /*0970*/  SGXT.U32 R3, R3, 0x2 ;  /* 0x000000020303781a */ /* 0x000fe20000000000 */
[----:B------:R-:W-:Y:S02]  /*0980*/  IMAD R0, R9, R4, R0 ;  /* 0x0000000409007224 */ /* 0x000fe400078e0200 */
[----:B------:R-:W1:Y:S01]  /*0990*/  LDS R4, [UR13] ;  /* 0x0000000dff047984 */ /* 0x000e620008000800 */
[----:B------:R-:W-:Y:S01]  /*09a0*/  LOP3.LUT R43, R3, 0x10, RZ, 0xfc, !PT ;  /* 0x00000010032b7812 */ /* 0x000fe200078efcff */
[----:B------:R-:W-:Y:S01]  /*09b0*/  BAR.SYNC.DEFER_BLOCKING 0x0 ;  /* 0x0000000000007b1d */ /* 0x000fe20000010000 */
[----:B------:R-:W-:Y:S01]  /*09c0*/  ISETP.GT.U32.AND P0, PT, R9, R0, PT ;  /* 0x000000000900720c */ /* 0x000fe20003f04070 */
[----:B------:R-:W-:Y:S01]  /*09d0*/  USHF.L.U32 UR4, UR16, 0x15, URZ ;  /* 0x0000001510047899 */ /* 0x000fe200080006ff */
[----:B------:R-:W-:Y:S01]  /*09e0*/  LOP3.LUT R45, R3, 0x18, RZ, 0xfc, !PT ;  /* 0x00000018032d7812 */ /* 0x000fe200078efcff */
[----:B------:R-:W-:Y:S02]  /*09f0*/  USHF.L.U32 UR5, UR16, 0x3, URZ ;  /* 0x0000000310057899 */ /* 0x000fe400080006ff */
[----:B------:R-:W-:-:S02]  /*0a00*/  ULOP3.LUT UR4, UR4, 0x600000, URZ, 0xc0, !UPT ;  /* 0x0060000004047892 */ /* 0x000fc4000f8ec0ff */
[----:B------:R-:W-:-:S06]  /*0a10*/  ULOP3.LUT UR5, UR5, 0x20, URZ, 0xc0, !UPT ;  /* 0x0000002005057892 */ /* 0x000fcc000f8ec0ff */
[----:B------:R-:W-:Y:S01]  /*0a20*/  @!P0 IMAD.IADD R0, R0, 0x1, -R9 ;  /* 0x0000000100008824 */ /* 0x000fe200078e0a09 */
[----:B------:R-:W-:-:S04]  /*0a30*/  ISETP.NE.AND P0, PT, R10, RZ, PT ;  /* 0x000000ff0a00720c */ /* 0x000fc80003f05270 */
[----:B------:R-:W-:-:S13]  /*0a40*/  ISETP.GT.U32.AND P1, PT, R9, R0, PT ;  /* 0x000000000900720c */ /* 0x000fda0003f24070 */
[----:B------:R-:W-:Y:S01]  /*0a50*/  @!P1 IMAD.IADD R0, R0, 0x1, -R9 ;  /* 0x0000000100009824 */ /* 0x000fe200078e0a09 */
[----:B------:R-:W-:Y:S01]  /*0a60*/  LOP3.LUT P1, RZ, R21, 0xff, RZ, 0xc0, !PT ;  /* 0x000000ff15ff7812 */ /* 0x000fe2000782c0ff */
[----:B-----5:R-:W-:Y:S02]  /*0a70*/  IMAD R9, R3, R36, RZ ;  /* 0x0000002403097224 */ /* 0x020fe400078e02ff */
[----:B------:R-:W-:Y:S01]  /*0a80*/  @!P2 IMAD.MOV R0, RZ, RZ, -R0 ;  /* 0x000000ffff00a224 */ /* 0x000fe200078e0a00 */
[----:B------:R-:W-:Y:S01]  /*0a90*/  @!P0 LOP3.LUT R0, RZ, R10, RZ, 0x33, !PT ;  /* 0x0000000aff008212 */ /* 0x000fe200078e33ff */
[----:B------:R-:W-:Y:S01]  /*0aa0*/  IMAD R13, R36, 0x4, R9 ;  /* 0x00000004240d7824 */ /* 0x000fe200078e0209 */
[----:B-1----:R-:W-:-:S03]  /*0ab0*/  R2UR UR12, R4 ;  /* 0x00000000040c72ca */ /* 0x002fc600000e0000 */
[----:B0-----:R-:W-:Y:S02]  /*0ac0*/  IMAD R32, R0, R39, RZ ;  /* 0x0000002700207224 */ /* 0x001fe400078e02ff */
[----:B------:R-:W-:Y:S02]  /*0ad0*/  VIADD R39, R38, 0x1f ;  /* 0x0000001f26277836 */ /* 0x000fe40000000000 */
[----:B------:R-:W-:-:S03]  /*0ae0*/  IMAD R15, R36, 0x4, R13 ;  /* 0x00000004240f7824 */ /* 0x000fc600078e020d */
[----:B------:R-:W-:-:S03]  /*0af0*/  ISETP.GT.AND P0, PT, R39, 0x1f, PT ;  /* 0x0000001f2700780c */ /* 0x000fc60003f04270 */
[----:B------:R-:W-:Y:S01]  /*0b00*/  UIADD3 UR14, UPT, UPT, UR5, UR4, UR12 ;  /* 0x00000004050e7290 */ /* 0x000fe2000fffe00c */
[----:B---3--:R-:W-:Y:S11]  /*0b10*/  BRA.U UP0, `(.L_x_5) ;  /* 0x0000000100187547 */ /* 0x008ff6000b800000 */
[----:B------:R-:W-:Y:S01]  /*0b20*/  ELECT P2, URZ, PT ;  /* 0x0000000000ff782f */ /* 0x000fe20003840000 */
[----:B------:R-:W-:Y:S01]  /*0b30*/  IMAD.MOV.U32 R0, RZ, RZ, 0x1 ;  /* 0x00000001ff007424 */ /* 0x000fe200078e00ff */
[----:B------:R-:W-:Y:S01]  /*0b40*/  UMOV UR4, 0x40 ;  /* 0x0000004000047882 */ /* 0x000fe20000000000 */
[----:B------:R-:W-:Y:S01]  /*0b50*/  UVIRTCOUNT.DEALLOC.SMPOOL 0x80 ;  /* 0x000000800000784c */ /* 0x000fe20000000000 */
[----:B------:R-:W-:-:S09]  /*0b60*/  ULEA UR4, UR6, UR4, 0x18 ;  /* 0x0000000406047291 */ /* 0x000fd2000f8ec0ff */
[----:B------:R0:W-:Y:S03]  /*0b70*/  @P2 STS.U8 [UR4], R0 ;  /* 0x00000000ff002988 */ /* 0x0001e60008000004 */
.L_x_5:
[----:B------:R-:W-:Y:S01]  /*0b80*/  STTM.16dp32bit_t0_t15.x16 tmem[UR14], RZ ;  /* 0x000000ff000079ed */ /* 0x000fe20008a0000e */
[----:B------:R-:W-:Y:S01]  /*0b90*/  STTM.16dp32bit_t16_t31.x16 tmem[UR14+0x10], RZ ;  /* 0x000010ff000079ed */ /* 0x000fe20008a2000e */
[----:B------:R-:W1:Y:S02]  /*0ba0*/  FENCE.VIEW.ASYNC.T ;  /* 0x00000000000073c6 */ /* 0x000e640000000200 */
[----:B-1----:R-:W-:Y:S01]  /*0bb0*/  VOTEU.ALL UP1, P1 ;  /* 0x0000000000ff7886 */ /* 0x002fe20000820000 */
[----:B------:R-:W-:Y:S01]  /*0bc0*/  VOTEU.ALL UP2, P1 ;  /* 0x0000000000ff7886 */ /* 0x000fe20000840000 */
[----:B------:R-:W-:Y:S01]  /*0bd0*/  IMAD.SHL.U32 R35, R32, 0x2, RZ ;  /* 0x0000000220237824 */ /* 0x000fe200078e00ff */
[----:B------:R-:W-:Y:S01]  /*0be0*/  ISETP.LT.AND P2, PT, R43, R38, P0 ;  /* 0x000000262b00720c */ /* 0x000fe20000741270 */
[----:B------:R-:W-:Y:S01]  /*0bf0*/  IMAD R29, R36, 0x4, R15 ;  /* 0x00000004241d7824 */ /* 0x000fe200078e020f */
[----:B------:R-:W-:-:S04]  /*0c00*/  @!UP1 UIADD3 UR4, UPT, UPT, -UR7, 0x100000, URZ ;  /* 0x0010000007049890 */ /* 0x000fc8000fffe1ff */
[----:B------:R-:W-:Y:S02]  /*0c10*/  @!UP1 USHF.L.U32 UR5, UR4, 0xb, URZ ;  /* 0x0000000b04059899 */ /* 0x000fe400080006ff */
[----:B------:R-:W-:Y:S01]  /*0c20*/  @!UP1 USHF.L.U32 UR4, UR4, 0x1, URZ ;  /* 0x0000000104049899 */ /* 0x000fe200080006ff */
[----:B------:R-:W-:Y:S01]  /*0c30*/  BAR.SYNC.DEFER_BLOCKING 0x0 ;  /* 0x0000000000007b1d */ /* 0x000fe20000010000 */
[----:B------:R-:W-:Y:S01]  /*0c40*/  IADD3 R28, P4, PT, R35, UR8, RZ ;  /* 0x00000008231c7c10 */ /* 0x000fe2000ff9e0ff */
[----:B------:R-:W-:Y:S01]  /*0c50*/  IMAD R30, R36, 0x4, R29 ;  /* 0x00000004241e7824 */ /* 0x000fe200078e021d */
[----:B------:R-:W-:Y:S02]  /*0c60*/  ISETP.LT.AND P3, PT, R45, R38, P0 ;  /* 0x000000262d00720c */ /* 0x000fe40000761270 */
[----:B0-----:R-:W-:Y:S01]  /*0c70*/  LEA.HI.X.SX32 R0, R32, UR9, 0x1, P4 ;  /* 0x0000000920007c11 */ /* 0x001fe2000a0f0eff */
[----:B------:R-:W-:Y:S01]  /*0c80*/  IMAD R31, R36, 0x4, R30 ;  /* 0x00000004241f7824 */ /* 0x000fe200078e021e */
[----:B------:R-:W-:-:S03]  /*0c90*/  LEA R4, P4, R30, R28, 0x1 ;  /* 0x0000001c1e047211 */ /* 0x000fc600078808ff */
[----:B------:R-:W-:Y:S01]  /*0ca0*/  IMAD R33, R36, 0x4, R31 ;  /* 0x0000000424217824 */ /* 0x000fe200078e021f */
[----:B------:R-:W-:Y:S01]  /*0cb0*/  LEA.HI.X.SX32 R5, R30, R0, 0x1, P4 ;  /* 0x000000001e057211 */ /* 0x000fe200020f0eff */
[----:B------:R-:W0:Y:S02]  /*0cc0*/  FENCE.VIEW.ASYNC.S ;  /* 0x00000000000073c6 */ /* 0x000e240000000000 */
[----:B0-----:R0:W1:Y:S02]  /*0cd0*/  @!UP2 SYNCS.EXCH.64 URZ, [UR15], UR4 ;  /* 0x000000040fffa5b2 */ /* 0x0010640008000100 */
[----:B-1----:R-:W-:Y:S01]  /*0ce0*/  BAR.SYNC.DEFER_BLOCKING 0x0 ;  /* 0x0000000000007b1d */ /* 0x002fe20000010000 */
[----:B------:R-:W-:Y:S02]  /*0cf0*/  PRMT R57, RZ, 0x7610, R57 ;  /* 0x00007610ff397816 */ /* 0x000fe40000000039 */
[----:B------:R-:W-:Y:S02]  /*0d00*/  PRMT R59, RZ, 0x7610, R59 ;  /* 0x00007610ff3b7816 */ /* 0x000fe4000000003b */
[----:B------:R-:W-:-:S02]  /*0d10*/  IABS R10, R11 ;  /* 0x0000000b000a7213 */ /* 0x000fc40000000000 */
[C---:B------:R-:W-:Y:S02]  /*0d20*/  LOP3.LUT R49, R3.reuse, 0x1c, RZ, 0xfc, !PT ;  /* 0x0000001c03317812 */ /* 0x040fe400078efcff */
[----:B------:R-:W-:Y:S01]  /*0d30*/  LOP3.LUT R47, R3, 0x14, RZ, 0xfc, !PT ;  /* 0x00000014032f7812 */ /* 0x000fe200078efcff */
[----:B------:R-:W-:Y:S01]  /*0d40*/  IMAD R50, R36, 0x4, R33 ;  /* 0x0000000424327824 */ /* 0x000fe200078e0221 */
[-C--:B------:R-:W-:Y:S02]  /*0d50*/  LEA R16, P4, R31, R28.reuse, 0x1 ;  /* 0x0000001c1f107211 */ /* 0x080fe400078808ff */
[----:B------:R-:W-:Y:S02]  /*0d60*/  PRMT R60, RZ, 0x7610, R60 ;  /* 0x00007610ff3c7816 */ /* 0x000fe4000000003c */
[----:B------:R-:W-:Y:S02]  /*0d70*/  SHF.R.U32.HI R19, RZ, 0x5, R21 ;  /* 0x00000005ff137819 */ /* 0x000fe40000011615 */
[----:B------:R-:W-:Y:S01]  /*0d80*/  PRMT R40, RZ, 0x7610, R40 ;  /* 0x00007610ff287816 */ /* 0x000fe20000000028 */
[----:B------:R-:W-:Y:S01]  /*0d90*/  IMAD.SHL.U32 R2, R2, 0x40, RZ ;  /* 0x0000004002027824 */ /* 0x000fe200078e00ff */
[----:B------:R-:W-:Y:S01]  /*0da0*/  LOP3.LUT R53, R3, 0x4, RZ, 0xfc, !PT ;  /* 0x0000000403357812 */ /* 0x000fe200078efcff */
[----:B0-----:R-:W0:Y:S01]  /*0db0*/  LDCU UR4, c[0x0][0x3b0] ;  /* 0x00007600ff0477ac */ /* 0x001e220008000800 */
[----:B------:R1:W2:Y:S01]  /*0dc0*/  @P2 LDG.E.U16 R41, desc[UR26][R4.64] ;  /* 0x0000001a04292981 */ /* 0x0002a2000c1e1500 */
[----:B------:R-:W-:-:S04]  /*0dd0*/  LEA R6, P2, R33, R28, 0x1 ;  /* 0x0000001c21067211 */ /* 0x000fc800078408ff */
[----:B------:R-:W-:Y:S02]  /*0de0*/  LEA.HI.X.SX32 R7, R33, R0, 0x1, P2 ;  /* 0x0000000021077211 */ /* 0x000fe400010f0eff */
[----:B------:R-:W-:Y:S02]  /*0df0*/  ISETP.LT.AND P2, PT, R3, R38, P0 ;  /* 0x000000260300720c */ /* 0x000fe40000741270 */
[----:B-1----:R-:W-:Y:S01]  /*0e00*/  LEA R4, P5, R9, R28, 0x1 ;  /* 0x0000001c09047211 */ /* 0x002fe200078a08ff */
[----:B------:R1:W3:Y:S01]  /*0e10*/  @P3 LDG.E.U16 R57, desc[UR26][R6.64] ;  /* 0x0000001a06393981 */ /* 0x0002e2000c1e1500 */
[----:B------:R-:W4:Y:S01]  /*0e20*/  I2F.RP R18, R10 ;  /* 0x0000000a00127306 */ /* 0x000f220000209400 */
[-C--:B------:R-:W-:Y:S02]  /*0e30*/  LEA.HI.X.SX32 R17, R31, R0.reuse, 0x1, P4 ;  /* 0x000000001f117211 */ /* 0x080fe400020f0eff */
[----:B------:R-:W-:Y:S02]  /*0e40*/  LEA.HI.X.SX32 R5, R9, R0, 0x1, P5 ;  /* 0x0000000009057211 */ /* 0x000fe400028f0eff */
[----:B------:R-:W-:-:S02]  /*0e50*/  ISETP.LT.AND P5, PT, R47, R38, P0 ;  /* 0x000000262f00720c */ /* 0x000fc400007a1270 */
[-C--:B------:R-:W-:Y:S02]  /*0e60*/  LEA R14, P4, R50, R28.reuse, 0x1 ;  /* 0x0000001c320e7211 */ /* 0x080fe400078808ff */
[----:B------:R-:W5:Y:S01]  /*0e70*/  @P2 LDG.E.U16 R59, desc[UR26][R4.64] ;  /* 0x0000001a043b2981 */ /* 0x000f62000c1e1500 */
[-C--:B-1----:R-:W-:Y:S02]  /*0e80*/  LEA R6, P6, R15, R28.reuse, 0x1 ;  /* 0x0000001c0f067211 */ /* 0x082fe400078c08ff */
[----:B------:R-:W-:Y:S02]  /*0e90*/  LOP3.LUT R51, R3, 0x8, RZ, 0xfc, !PT ;  /* 0x0000000803337812 */ /* 0x000fe400078efcff */
[----:B------:R-:W-:Y:S01]  /*0ea0*/  PRMT R46, RZ, 0x7610, R46 ;  /* 0x00007610ff2e7816 */ /* 0x000fe2000000002e */
[----:B----4-:R-:W1:Y:S01]  /*0eb0*/  MUFU.RCP R18, R18 ;  /* 0x0000001200127308 */ /* 0x010e620000001000 */
[----:B------:R-:W-:Y:S02]  /*0ec0*/  LEA R8, P2, R13, R28, 0x1 ;  /* 0x0000001c0d087211 */ /* 0x000fe400078408ff */
[-C--:B------:R-:W-:Y:S01]  /*0ed0*/  LEA.HI.X.SX32 R7, R15, R0.reuse, 0x1, P6 ;  /* 0x000000000f077211 */ /* 0x080fe200030f0eff */
[----:B------:R4:W5:Y:S01]  /*0ee0*/  @P5 LDG.E.U16 R40, desc[UR26][R16.64] ;  /* 0x0000001a10285981 */ /* 0x000962000c1e1500 */
[----:B------:R-:W-:-:S02]  /*0ef0*/  LEA.HI.X.SX32 R9, R13, R0, 0x1, P2 ;  /* 0x000000000d097211 */ /* 0x000fc400010f0eff */
[----:B------:R-:W-:Y:S02]  /*0f00*/  ISETP.LT.AND P6, PT, R49, R38, P0 ;  /* 0x000000263100720c */ /* 0x000fe400007c1270 */
[----:B------:R-:W-:Y:S02]  /*0f10*/  LEA.HI.X.SX32 R15, R50, R0, 0x1, P4 ;  /* 0x00000000320f7211 */ /* 0x000fe400020f0eff */
[----:B------:R-:W-:Y:S02]  /*0f20*/  SGXT.U32 R19, R19, 0x3 ;  /* 0x000000031313781a */ /* 0x000fe40000000000 */
[-C--:B------:R-:W-:Y:S02]  /*0f30*/  ISETP.LT.AND P4, PT, R53, R38.reuse, P0 ;  /* 0x000000263500720c */ /* 0x080fe40000781270 */
[----:B------:R-:W-:Y:S01]  /*0f40*/  PRMT R34, RZ, 0x7610, R34 ;  /* 0x00007610ff227816 */ /* 0x000fe20000000022 */
[----:B-1----:R-:W-:Y:S01]  /*0f50*/  VIADD R12, R18, 0xffffffe ;  /* 0x0ffffffe120c7836 */ /* 0x002fe20000000000 */
[----:B------:R-:W-:-:S03]  /*0f60*/  ISETP.LT.AND P3, PT, R51, R38, P0 ;  /* 0x000000263300720c */ /* 0x000fc60000761270 */
[----:B------:R1:W5:Y:S01]  /*0f70*/  @P6 LDG.E.U16 R60, desc[UR26][R14.64] ;  /* 0x0000001a0e3c6981 */ /* 0x000362000c1e1500 */
[----:B------:R0:W1:Y:S01]  /*0f80*/  F2I.FTZ.U32.TRUNC.NTZ R13, R12 ;  /* 0x0000000c000d7305 */ /* 0x000062000021f000 */
[----:B----4-:R-:W-:-:S04]  /*0f90*/  LOP3.LUT R16, R2, R19, RZ, 0xfc, !PT ;  /* 0x0000001302107212 */ /* 0x010fc800078efcff */
[----:B------:R-:W4:Y:S01]  /*0fa0*/  @P4 LDG.E.U16 R34, desc[UR26][R8.64] ;  /* 0x0000001a08224981 */ /* 0x000f22000c1e1500 */
[----:B0-----:R-:W-:-:S03]  /*0fb0*/  IMAD.MOV.U32 R12, RZ, RZ, RZ ;  /* 0x000000ffff0c7224 */ /* 0x001fc600078e00ff */
[----:B------:R-:W4:Y:S01]  /*0fc0*/  @P3 LDG.E.U16 R46, desc[UR26][R6.64] ;  /* 0x0000001a062e3981 */ /* 0x000f22000c1e1500 */
[----:B-1----:R-:W-:-:S04]  /*0fd0*/  IMAD.MOV R23, RZ, RZ, -R13 ;  /* 0x000000ffff177224 */ /* 0x002fc800078e0a0d */
[----:B------:R-:W-:Y:S01]  /*0fe0*/  IMAD R15, R23, R10, RZ ;  /* 0x0000000a170f7224 */ /* 0x000fe200078e02ff */
[----:B------:R-:W-:Y:S01]  /*0ff0*/  IABS R19, R16 ;  /* 0x0000001000137213 */ /* 0x000fe20000000000 */
[----:B------:R-:W-:Y:S02]  /*1000*/  VIADD R14, R2, UR16 ;  /* 0x00000010020e7c36 */ /* 0x000fe40008000000 */
[----:B------:R-:W-:Y:S01]  /*1010*/  IMAD.HI.U32 R12, R13, R15, R12 ;  /* 0x0000000f0d0c7227 */ /* 0x000fe200078e000c */
[C---:B------:R-:W-:Y:S02]  /*1020*/  LOP3.LUT R26, R16.reuse, 0x8, RZ, 0xfc, !PT ;  /* 0x00000008101a7812 */ /* 0x040fe400078efcff */
[----:B------:R-:W-:Y:S01]  /*1030*/  LOP3.LUT R42, R16, 0x10, RZ, 0xfc, !PT ;  /* 0x00000010102a7812 */ /* 0x000fe200078efcff */
[----:B------:R-:W-:Y:S01]  /*1040*/  VIADD R24, R14, 0x18 ;  /* 0x000000180e187836 */ /* 0x000fe20000000000 */
[----:B------:R-:W-:Y:S01]  /*1050*/  IABS R17, R26 ;  /* 0x0000001a00117213 */ /* 0x000fe20000000000 */
[----:B------:R-:W-:Y:S01]  /*1060*/  IMAD.HI.U32 R13, R12, R19, RZ ;  /* 0x000000130c0d7227 */ /* 0x000fe200078e00ff */
[----:B------:R-:W-:-:S02]  /*1070*/  IABS R25, R42 ;  /* 0x0000002a00197213 */ /* 0x000fc40000000000 */
[----:B------:R-:W-:Y:S01]  /*1080*/  IABS R15, R24 ;  /* 0x00000018000f7213 */ /* 0x000fe20000000000 */
[----:B------:R-:W-:Y:S02]  /*1090*/  IMAD.MOV R13, RZ, RZ, -R13 ;  /* 0x000000ffff0d7224 */ /* 0x000fe400078e0a0d */
[----:B------:R-:W-:Y:S01]  /*10a0*/  IMAD.HI.U32 R18, R12, R17, RZ ;  /* 0x000000110c127227 */ /* 0x000fe200078e00ff */
[----:B------:R-:W-:-:S03]  /*10b0*/  LOP3.LUT R22, R16, 0x20, RZ, 0xfc, !PT ;  /* 0x0000002010167812 */ /* 0x000fc600078efcff */
[----:B------:R-:W-:Y:S02]  /*10c0*/  IMAD R13, R10, R13, R19 ;  /* 0x0000000d0a0d7224 */ /* 0x000fe400078e0213 */
[----:B------:R-:W-:Y:S02]  /*10d0*/  IMAD.MOV.U32 R19, RZ, RZ, R25 ;  /* 0x000000ffff137224 */ /* 0x000fe400078e0019 */
[----:B------:R-:W-:-:S04]  /*10e0*/  IMAD.HI.U32 R23, R12, R15, RZ ;  /* 0x0000000f0c177227 */ /* 0x000fc800078e00ff */
[----:B------:R-:W-:Y:S01]  /*10f0*/  IMAD.MOV R25, RZ, RZ, -R18 ;  /* 0x000000ffff197224 */ /* 0x000fe200078e0a12 */
[----:B------:R-:W-:Y:S01]  /*1100*/  LOP3.LUT R18, R16, 0x28, RZ, 0xfc, !PT ;  /* 0x0000002810127812 */ /* 0x000fe200078efcff */
[----:B------:R-:W-:Y:S01]  /*1110*/  IMAD.MOV R44, RZ, RZ, -R23 ;  /* 0x000000ffff2c7224 */ /* 0x000fe200078e0a17 */
[----:B------:R-:W-:Y:S01]  /*1120*/  IABS R27, R22 ;  /* 0x00000016001b7213 */ /* 0x000fe20000000000 */
[----:B------:R-:W-:Y:S01]  /*1130*/  IMAD.HI.U32 R23, R12, R19, RZ ;  /* 0x000000130c177227 */ /* 0x000fe200078e00ff */
[----:B------:R-:W-:-:S03]  /*1140*/  IABS R48, R18 ;  /* 0x0000001200307213 */ /* 0x000fc60000000000 */
[C---:B------:R-:W-:Y:S02]  /*1150*/  IMAD R15, R10.reuse, R44, R15 ;  /* 0x0000002c0a0f7224 */ /* 0x040fe400078e020f */
[----:B------:R-:W-:Y:S02]  /*1160*/  IMAD R17, R10, R25, R17 ;  /* 0x000000190a117224 */ /* 0x000fe400078e0211 */
[----:B------:R-:W-:Y:S02]  /*1170*/  IMAD.MOV R44, RZ, RZ, -R23 ;  /* 0x000000ffff2c7224 */ /* 0x000fe400078e0a17 */
[----:B------:R-:W-:-:S04]  /*1180*/  IMAD.HI.U32 R25, R12, R27, RZ ;  /* 0x0000001b0c197227 */ /* 0x000fc800078e00ff */
[----:B------:R-:W-:Y:S02]  /*1190*/  IMAD.MOV.U32 R23, RZ, RZ, R48 ;  /* 0x000000ffff177224 */ /* 0x000fe400078e0030 */
[----:B------:R-:W-:Y:S01]  /*11a0*/  IMAD R19, R10, R44, R19 ;  /* 0x0000002c0a137224 */ /* 0x000fe200078e0213 */
[----:B------:R-:W-:Y:S01]  /*11b0*/  LOP3.LUT R44, R16, 0x30, RZ, 0xfc, !PT ;  /* 0x00000030102c7812 */ /* 0x000fe200078efcff */
[----:B------:R-:W-:Y:S02]  /*11c0*/  IMAD.MOV R48, RZ, RZ, -R25 ;  /* 0x000000ffff307224 */ /* 0x000fe400078e0a19 */
[----:B------:R-:W-:Y:S01]  /*11d0*/  IMAD.HI.U32 R25, R12, R23, RZ ;  /* 0x000000170c197227 */ /* 0x000fe200078e00ff */
[----:B------:R-:W-:-:S03]  /*11e0*/  IABS R55, R44 ;  /* 0x0000002c00377213 */ /* 0x000fc60000000000 */
[----:B------:R-:W-:Y:S02]  /*11f0*/  IMAD.MOV R25, RZ, RZ, -R25 ;  /* 0x000000ffff197224 */ /* 0x000fe400078e0a19 */
[----:B------:R-:W-:Y:S01]  /*1200*/  VIADD R14, R14, 0x38 ;  /* 0x000000380e0e7836 */ /* 0x000fe20000000000 */
[C---:B------:R-:W-:Y:S01]  /*1210*/  ISETP.GT.U32.AND P4, PT, R10.reuse, R17, PT ;  /* 0x000000110a00720c */ /* 0x040fe20003f84070 */
[----:B------:R-:W-:Y:S02]  /*1220*/  IMAD R23, R10, R25, R23 ;  /* 0x000000190a177224 */ /* 0x000fe400078e0217 */
[----:B------:R-:W-:Y:S01]  /*1230*/  IMAD.HI.U32 R25, R12, R55, RZ ;  /* 0x000000370c197227 */ /* 0x000fe200078e00ff */
[----:B------:R-:W-:Y:S02]  /*1240*/  IABS R61, R14 ;  /* 0x0000000e003d7213 */ /* 0x000fe40000000000 */
[C---:B------:R-:W-:Y:S01]  /*1250*/  ISETP.GT.U32.AND P2, PT, R10.reuse, R13, PT ;  /* 0x0000000d0a00720c */ /* 0x040fe20003f44070 */
[C---:B------:R-:W-:Y:S01]  /*1260*/  IMAD R27, R10.reuse, R48, R27 ;  /* 0x000000300a1b7224 */ /* 0x040fe200078e021b */
[----:B------:R-:W-:Y:S01]  /*1270*/  ISETP.GT.U32.AND P5, PT, R10, R19, PT ;  /* 0x000000130a00720c */ /* 0x000fe20003fa4070 */
[----:B------:R-:W-:-:S02]  /*1280*/  IMAD.MOV R25, RZ, RZ, -R25 ;  /* 0x000000ffff197224 */ /* 0x000fc400078e0a19 */
[----:B------:R-:W-:Y:S01]  /*1290*/  IMAD.HI.U32 R12, R12, R61, RZ ;  /* 0x0000003d0c0c7227 */ /* 0x000fe200078e00ff */
[----:B------:R-:W-:-:S03]  /*12a0*/  ISETP.GT.U32.AND P3, PT, R10, R27, PT ;  /* 0x0000001b0a00720c */ /* 0x000fc60003f64070 */
[C---:B------:R-:W-:Y:S02]  /*12b0*/  IMAD R25, R10.reuse, R25, R55 ;  /* 0x000000190a197224 */ /* 0x040fe400078e0237 */
[----:B------:R-:W-:Y:S02]  /*12c0*/  IMAD.MOV R12, RZ, RZ, -R12 ;  /* 0x000000ffff0c7224 */ /* 0x000fe400078e0a0c */
[--C-:B------:R-:W-:Y:S01]  /*12d0*/  @!P4 IMAD.IADD R17, R17, 0x1, -R10.reuse ;  /* 0x000000011111c824 */ /* 0x100fe200078e0a0a */
[C---:B------:R-:W-:Y:S01]  /*12e0*/  ISETP.GT.U32.AND P4, PT, R10.reuse, R25, PT ;  /* 0x000000190a00720c */ /* 0x040fe20003f84070 */
[C---:B------:R-:W-:Y:S01]  /*12f0*/  IMAD R55, R10.reuse, R12, R61 ;  /* 0x0000000c0a377224 */ /* 0x040fe200078e023d */
[C---:B------:R-:W-:Y:S01]  /*1300*/  ISETP.GT.U32.AND P6, PT, R10.reuse, R15, PT ;  /* 0x0000000f0a00720c */ /* 0x040fe20003fc4070 */
[--C-:B------:R-:W-:Y:S01]  /*1310*/  @!P2 IMAD.IADD R13, R13, 0x1, -R10.reuse ;  /* 0x000000010d0da824 */ /* 0x100fe200078e0a0a */
[C---:B------:R-:W-:Y:S01]  /*1320*/  ISETP.GT.U32.AND P2, PT, R10.reuse, R23, PT ;  /* 0x000000170a00720c */ /* 0x040fe20003f44070 */
[--C-:B------:R-:W-:Y:S01]  /*1330*/  @!P5 IMAD.IADD R19, R19, 0x1, -R10.reuse ;  /* 0x000000011313d824 */ /* 0x100fe200078e0a0a */
[C---:B------:R-:W-:Y:S01]  /*1340*/  ISETP.GT.U32.AND P5, PT, R10.reuse, R55, PT ;  /* 0x000000370a00720c */ /* 0x040fe20003fa4070 */
[----:B------:R-:W-:Y:S01]  /*1350*/  @!P3 IMAD.IADD R27, R27, 0x1, -R10 ;  /* 0x000000011b1bb824 */ /* 0x000fe200078e0a0a */
[----:B------:R-:W-:-:S05]  /*1360*/  ISETP.GT.U32.AND P3, PT, R10, R13, PT ;  /* 0x0000000d0a00720c */ /* 0x000fca0003f64070 */
[--C-:B------:R-:W-:Y:S01]  /*1370*/  @!P4 IMAD.IADD R25, R25, 0x1, -R10.reuse ;  /* 0x000000011919c824 */ /* 0x100fe200078e0a0a */
[C---:B------:R-:W-:Y:S01]  /*1380*/  ISETP.GT.U32.AND P4, PT, R10.reuse, R17, PT ;  /* 0x000000110a00720c */ /* 0x040fe20003f84070 */
[--C-:B------:R-:W-:Y:S02]  /*1390*/  @!P6 IMAD.IADD R15, R15, 0x1, -R10.reuse ;  /* 0x000000010f0fe824 */ /* 0x100fe400078e0a0a */
[--C-:B------:R-:W-:Y:S02]  /*13a0*/  @!P2 IMAD.IADD R23, R23, 0x1, -R10.reuse ;  /* 0x000000011717a824 */ /* 0x100fe400078e0a0a */
[--C-:B------:R-:W-:Y:S01]  /*13b0*/  @!P5 IMAD.IADD R55, R55, 0x1, -R10.reuse ;  /* 0x000000013737d824 */ /* 0x100fe200078e0a0a */
[C---:B------:R-:W-:Y:S02]  /*13c0*/  ISETP.GT.U32.AND P2, PT, R10.reuse, R15, PT ;  /* 0x0000000f0a00720c */ /* 0x040fe40003f44070 */
[C---:B------:R-:W-:Y:S01]  /*13d0*/  ISETP.GT.U32.AND P5, PT, R10.reuse, R19, PT ;  /* 0x000000130a00720c */ /* 0x040fe20003fa4070 */
[----:B------:R-:W-:Y:S01]  /*13e0*/  @!P3 IMAD.IADD R13, R13, 0x1, -R10 ;  /* 0x000000010d0db824 */ /* 0x000fe200078e0a0a */
[----:B------:R-:W-:-:S03]  /*13f0*/  ISETP.GT.U32.AND P3, PT, R10, R27, PT ;  /* 0x0000001b0a00720c */ /* 0x000fc60003f64070 */
[----:B------:R-:W-:Y:S01]  /*1400*/  @!P4 IMAD.IADD R17, R17, 0x1, -R10 ;  /* 0x000000011111c824 */ /* 0x000fe200078e0a0a */
[----:B------:R-:W-:-:S05]  /*1410*/  ISETP.GT.U32.AND P4, PT, R10, R25, PT ;  /* 0x000000190a00720c */ /* 0x000fca0003f84070 */
[--C-:B------:R-:W-:Y:S01]  /*1420*/  @!P2 IMAD.IADD R15, R15, 0x1, -R10.reuse ;  /* 0x000000010f0fa824 */ /* 0x100fe200078e0a0a */
[C---:B------:R-:W-:Y:S01]  /*1430*/  ISETP.GT.U32.AND P2, PT, R10.reuse, R23, PT ;  /* 0x000000170a00720c */ /* 0x040fe20003f44070 */
[--C-:B------:R-:W-:Y:S01]  /*1440*/  @!P5 IMAD.IADD R19, R19, 0x1, -R10.reuse ;  /* 0x000000011313d824 */ /* 0x100fe200078e0a0a */
[----:B------:R-:W-:Y:S01]  /*1450*/  ISETP.GT.U32.AND P5, PT, R10, R55, PT ;  /* 0x000000370a00720c */ /* 0x000fe20003fa4070 */
[----:B------:R-:W-:Y:S01]  /*1460*/  @!P3 IMAD.IADD R27, R27, 0x1, -R10 ;  /* 0x000000011b1bb824 */ /* 0x000fe200078e0a0a */
[----:B------:R-:W-:-:S03]  /*1470*/  ISETP.GE.AND P3, PT, R16, RZ, PT ;  /* 0x000000ff1000720c */ /* 0x000fc60003f66270 */
[----:B------:R-:W-:Y:S01]  /*1480*/  @!P4 IMAD.IADD R25, R25, 0x1, -R10 ;  /* 0x000000011919c824 */ /* 0x000fe200078e0a0a */
[----:B------:R-:W-:-:S05]  /*1490*/  ISETP.GE.AND P4, PT, R26, RZ, PT ;  /* 0x000000ff1a00720c */ /* 0x000fca0003f86270 */
[--C-:B------:R-:W-:Y:S01]  /*14a0*/  @!P2 IMAD.IADD R23, R23, 0x1, -R10.reuse ;  /* 0x000000011717a824 */ /* 0x100fe200078e0a0a */
[----:B------:R-:W-:Y:S01]  /*14b0*/  ISETP.GE.AND P2, PT, R24, RZ, PT ;  /* 0x000000ff1800720c */ /* 0x000fe20003f46270 */
[----:B------:R-:W-:Y:S01]  /*14c0*/  @!P5 IMAD.IADD R55, R55, 0x1, -R10 ;  /* 0x000000013737d824 */ /* 0x000fe200078e0a0a */
[----:B------:R-:W-:Y:S01]  /*14d0*/  ISETP.GE.AND P5, PT, R42, RZ, PT ;  /* 0x000000ff2a00720c */ /* 0x000fe20003fa6270 */
[----:B------:R-:W-:Y:S01]  /*14e0*/  @!P3 IMAD.MOV R13, RZ, RZ, -R13 ;  /* 0x000000ffff0db224 */ /* 0x000fe200078e0a0d */
[----:B------:R-:W-:Y:S01]  /*14f0*/  ISETP.GE.AND P3, PT, R22, RZ, PT ;  /* 0x000000ff1600720c */ /* 0x000fe20003f66270 */
[----:B------:R-:W-:Y:S02]  /*1500*/  IMAD.MOV.U32 R61, RZ, RZ, R15 ;  /* 0x000000ffff3d7224 */ /* 0x000fe400078e000f */
[----:B------:R-:W-:Y:S01]  /*1510*/  @!P4 IMAD.MOV R17, RZ, RZ, -R17 ;  /* 0x000000ffff11c224 */ /* 0x000fe200078e0a11 */
[----:B------:R-:W-:Y:S01]  /*1520*/  ISETP.GE.AND P4, PT, R18, RZ, PT ;  /* 0x000000ff1200720c */ /* 0x000fe20003f86270 */
[----:B------:R-:W-:Y:S01]  /*1530*/  IMAD.MOV.U32 R15, RZ, RZ, R19 ;  /* 0x000000ffff0f7224 */ /* 0x000fe200078e0013 */
[----:B------:R-:W-:-:S03]  /*1540*/  LOP3.LUT R42, R21, 0x1f, RZ, 0xc0, !PT ;  /* 0x0000001f152a7812 */ /* 0x000fc600078ec0ff */
[----:B------:R-:W-:Y:S01]  /*1550*/  @!P2 IMAD.MOV R61, RZ, RZ, -R61 ;  /* 0x000000ffff3da224 */ /* 0x000fe200078e0a3d */
[----:B------:R-:W-:Y:S01]  /*1560*/  ISETP.GE.AND P2, PT, R14, RZ, PT ;  /* 0x000000ff0e00720c */ /* 0x000fe20003f46270 */
[----:B------:R-:W-:Y:S01]  /*1570*/  @!P5 IMAD.MOV R15, RZ, RZ, -R15 ;  /* 0x000000ffff0fd224 */ /* 0x000fe200078e0a0f */
[----:B------:R-:W-:Y:S01]  /*1580*/  ISETP.GE.AND P5, PT, R44, RZ, PT ;  /* 0x000000ff2c00720c */ /* 0x000fe20003fa6270 */
[----:B------:R-:W-:Y:S01]  /*1590*/  @!P3 IMAD.MOV R27, RZ, RZ, -R27 ;  /* 0x000000ffff1bb224 */ /* 0x000fe200078e0a1b */
[----:B------:R-:W-:Y:S01]  /*15a0*/  ISETP.NE.AND P3, PT, R11, RZ, PT ;  /* 0x000000ff0b00720c */ /* 0x000fe20003f65270 */
[----:B------:R-:W-:Y:S01]  /*15b0*/  IMAD R12, R42, R37, RZ ;  /* 0x000000252a0c7224 */ /* 0x000fe200078e02ff */
[----:B------:R-:W-:Y:S01]  /*15c0*/  LOP3.LUT R10, RZ, R11, RZ, 0x33, !PT ;  /* 0x0000000bff0a7212 */ /* 0x000fe200078e33ff */
[----:B------:R-:W-:-:S03]  /*15d0*/  @!P4 IMAD.MOV R23, RZ, RZ, -R23 ;  /* 0x000000ffff17c224 */ /* 0x000fc600078e0a17 */
[----:B------:R-:W-:Y:S02]  /*15e0*/  LEA R19, P4, R12, UR10, 0x1 ;  /* 0x0000000a0c137c11 */ /* 0x000fe4000f8808ff */
[C---:B------:R-:W-:Y:S01]  /*15f0*/  SEL R13, R10.reuse, R13, !P3 ;  /* 0x0000000d0a0d7207 */ /* 0x040fe20005800000 */
[----:B------:R-:W-:Y:S01]  /*1600*/  @!P2 IMAD.MOV R55, RZ, RZ, -R55 ;  /* 0x000000ffff37a224 */ /* 0x000fe200078e0a37 */
[----:B------:R-:W-:Y:S01]  /*1610*/  SEL R44, R10, R27, !P3 ;  /* 0x0000001b0a2c7207 */ /* 0x000fe20005800000 */
[----:B------:R-:W-:Y:S01]  /*1620*/  @!P5 IMAD.MOV R25, RZ, RZ, -R25 ;  /* 0x000000ffff19d224 */ /* 0x000fe200078e0a19 */
[----:B------:R-:W-:Y:S01]  /*1630*/  LEA.HI.X.SX32 R27, R12, UR11, 0x1, P4 ;  /* 0x0000000b0c1b7c11 */ /* 0x000fe2000a0f0eff */
[----:B------:R-:W-:Y:S01]  /*1640*/  IMAD R12, R13, UR4, RZ ;  /* 0x000000040d0c7c24 */ /* 0x000fe2000f8e02ff */
[C---:B------:R-:W-:Y:S02]  /*1650*/  SEL R26, R10.reuse, R61, !P3 ;  /* 0x0000003d0a1a7207 */ /* 0x040fe40005800000 */
[----:B------:R-:W-:-:S02]  /*1660*/  SEL R22, R10, R17, !P3 ;  /* 0x000000110a167207 */ /* 0x000fc40005800000 */
[----:B------:R-:W-:Y:S01]  /*1670*/  SEL R24, R10, R15, !P3 ;  /* 0x0000000f0a187207 */ /* 0x000fe20005800000 */
[----:B------:R-:W-:Y:S01]  /*1680*/  IMAD R26, R26, UR4, RZ ;  /* 0x000000041a1a7c24 */ /* 0x000fe2000f8e02ff */
[----:B------:R-:W-:Y:S01]  /*1690*/  SEL R48, R10, R23, !P3 ;  /* 0x000000170a307207 */ /* 0x000fe20005800000 */
[----:B------:R-:W-:Y:S01]  /*16a0*/  IMAD R22, R22, UR4, RZ ;  /* 0x0000000416167c24 */ /* 0x000fe2000f8e02ff */
[----:B------:R-:W-:Y:S01]  /*16b0*/  SEL R52, R10, R25, !P3 ;  /* 0x000000190a347207 */ /* 0x000fe20005800000 */
[----:B------:R-:W-:Y:S01]  /*16c0*/  IMAD R24, R24, UR4, RZ ;  /* 0x0000000418187c24 */ /* 0x000fe2000f8e02ff */
[----:B------:R-:W-:Y:S02]  /*16d0*/  SEL R54, R10, R55, !P3 ;  /* 0x000000370a367207 */ /* 0x000fe40005800000 */
[-C--:B------:R-:W-:Y:S01]  /*16e0*/  LEA R10, P2, R12, R19.reuse, 0x1 ;  /* 0x000000130c0a7211 */ /* 0x080fe200078408ff */
[----:B------:R-:W-:Y:S01]  /*16f0*/  IMAD R44, R44, UR4, RZ ;  /* 0x000000042c2c7c24 */ /* 0x000fe2000f8e02ff */
[----:B------:R-:W-:Y:S01]  /*1700*/  LEA R14, P5, R24, R19, 0x1 ;  /* 0x00000013180e7211 */ /* 0x000fe200078a08ff */
[----:B------:R-:W-:Y:S01]  /*1710*/  IMAD R48, R48, UR4, RZ ;  /* 0x0000000430307c24 */ /* 0x000fe2000f8e02ff */
[----:B------:R-:W-:Y:S01]  /*1720*/  LEA.HI.X.SX32 R11, R12, R27, 0x1, P2 ;  /* 0x0000001b0c0b7211 */ /* 0x000fe200010f0eff */
[----:B------:R-:W-:Y:S01]  /*1730*/  IMAD R52, R52, UR4, RZ ;  /* 0x0000000434347c24 */ /* 0x000fe2000f8e02ff */
[-C--:B------:R-:W-:Y:S01]  /*1740*/  LEA R12, P4, R22, R19.reuse, 0x1 ;  /* 0x00000013160c7211 */ /* 0x080fe200078808ff */
[----:B------:R-:W-:Y:S01]  /*1750*/  IMAD R54, R54, UR4, RZ ;  /* 0x0000000436367c24 */ /* 0x000fe2000f8e02ff */
[----:B------:R-:W-:-:S02]  /*1760*/  LEA R16, P3, R26, R19, 0x1 ;  /* 0x000000131a107211 */ /* 0x000fc400078608ff */
[----:B------:R-:W-:Y:S02]  /*1770*/  LEA R18, P2, R44, R19, 0x1 ;  /* 0x000000132c127211 */ /* 0x000fe400078408ff */
[-C--:B------:R-:W-:Y:S02]  /*1780*/  LEA.HI.X.SX32 R13, R22, R27.reuse, 0x1, P4 ;  /* 0x0000001b160d7211 */ /* 0x080fe400020f0eff */
[-C--:B------:R-:W-:Y:S02]  /*1790*/  LEA.HI.X.SX32 R15, R24, R27.reuse, 0x1, P5 ;  /* 0x0000001b180f7211 */ /* 0x080fe400028f0eff */
[----:B------:R-:W-:Y:S02]  /*17a0*/  LEA.HI.X.SX32 R17, R26, R27, 0x1, P3 ;  /* 0x0000001b1a117211 */ /* 0x000fe400018f0eff */
[-C--:B------:R-:W-:Y:S02]  /*17b0*/  LEA R22, P4, R48, R19.reuse, 0x1 ;  /* 0x0000001330167211 */ /* 0x080fe400078808ff */
[----:B------:R-:W-:-:S02]  /*17c0*/  LEA R24, P5, R52, R19, 0x1 ;  /* 0x0000001334187211 */ /* 0x000fc400078a08ff */
[----:B------:R-:W-:Y:S02]  /*17d0*/  LEA R26, P3, R54, R19, 0x1 ;  /* 0x00000013361a7211 */ /* 0x000fe400078608ff */
[----:B------:R-:W-:Y:S02]  /*17e0*/  LEA.HI.X.SX32 R19, R44, R27, 0x1, P2 ;  /* 0x0000001b2c137211 */ /* 0x000fe400010f0eff */
[----:B------:R-:W-:Y:S02]  /*17f0*/  LEA R28, P2, R29, R28, 0x1 ;  /* 0x0000001c1d1c7211 */ /* 0x000fe400078408ff */
[----:B------:R-:W-:Y:S02]  /*1800*/  LOP3.LUT R55, R3, 0xc, RZ, 0xfc, !PT ;  /* 0x0000000c03377812 */ /* 0x000fe400078efcff */
[----:B------:R-:W-:Y:S01]  /*1810*/  LOP3.LUT R44, R21, 0xc0, RZ, 0xc0, !PT ;  /* 0x000000c0152c7812 */ /* 0x000fe200078ec0ff */
[----:B------:R-:W-:-:S04]  /*1820*/  @!UP1 UIADD3 UR4, UPT, UPT, -UR7, 0x100000, URZ ;  /* 0x0010000007049890 */ /* 0x000fc8000fffe1ff */
[----:B------:R-:W-:Y:S02]  /*1830*/  @!UP1 USHF.L.U32 UR5, UR4, 0xb, URZ ;  /* 0x0000000b04059899 */ /* 0x000fe400080006ff */
[----:B------:R-:W-:Y:S01]  /*1840*/  @!UP1 USHF.L.U32 UR4, UR4, 0x1, URZ ;  /* 0x0000000104049899 */ /* 0x000fe200080006ff */
[----:B------:R-:W-:Y:S01]  /*1850*/  LEA.HI.X.SX32 R29, R29, R0, 0x1, P2 ;  /* 0x000000001d1d7211 */ /* 0x000fe200010f0eff */
[----:B------:R-:W-:Y:S01]  /*1860*/  IMAD.SHL.U32 R0, R21, 0x2, RZ ;  /* 0x0000000215007824 */ /* 0x000fe200078e00ff */
[-C--:B------:R-:W-:Y:S02]  /*1870*/  ISETP.LT.AND P2, PT, R55, R38.reuse, P0 ;  /* 0x000000263700720c */ /* 0x080fe40000741270 */
[----:B------:R-:W-:Y:S01]  /*1880*/  SHF.R.U32.HI R61, RZ, 0x2, R44 ;  /* 0x00000002ff3d7819 */ /* 0x000fe2000001162c */
[----:B------:R-:W-:Y:S01]  /*1890*/  VOTEU.ALL UP1, P1 ;  /* 0x0000000000ff7886 */ /* 0x000fe20000820000 */
[----:B------:R-:W-:Y:S02]  /*18a0*/  ISETP.LT.AND P0, PT, R42, R38, P0 ;  /* 0x000000262a00720c */ /* 0x000fe40000701270 */
[----:B------:R-:W-:-:S02]  /*18b0*/  LEA.HI.X.SX32 R23, R48, R27, 0x1, P4 ;  /* 0x0000001b30177211 */ /* 0x000fc400020f0eff */
[----:B------:R-:W-:Y:S01]  /*18c0*/  LOP3.LUT R44, R61, 0x1fe, R0, 0x78, !PT ;  /* 0x000001fe3d2c7812 */ /* 0x000fe200078e7800 */
[----:B------:R0:W1:Y:S01]  /*18d0*/  @!UP1 SYNCS.EXCH.64 URZ, [UR13+0x4008], UR4 ;  /* 0x004008040dff95b2 */ /* 0x0000620008000100 */
[----:B------:R-:W-:Y:S02]  /*18e0*/  PRMT R48, RZ, 0x7610, R48 ;  /* 0x00007610ff307816 */ /* 0x000fe40000000030 */
[-C--:B------:R-:W-:Y:S02]  /*18f0*/  LEA.HI.X.SX32 R25, R52, R27.reuse, 0x1, P5 ;  /* 0x0000001b34197211 */ /* 0x080fe400028f0eff */
[----:B------:R-:W-:Y:S02]  /*1900*/  LEA.HI.X.SX32 R27, R54, R27, 0x1, P3 ;  /* 0x0000001b361b7211 */ /* 0x000fe400018f0eff */
[----:B------:R-:W-:Y:S01]  /*1910*/  PRMT R54, RZ, 0x7610, R54 ;  /* 0x00007610ff367816 */ /* 0x000fe20000000036 */
[----:B------:R-:W4:Y:S01]  /*1920*/  @P2 LDG.E.U16 R48, desc[UR26][R28.64] ;  /* 0x0000001a1c302981 */ /* 0x000f22000c1e1500 */
[----:B------:R-:W-:-:S02]  /*1930*/  PRMT R56, RZ, 0x7610, R56 ;  /* 0x00007610ff387816 */ /* 0x000fc40000000038 */
[----:B------:R-:W-:Y:S02]  /*1940*/  PRMT R58, RZ, 0x7610, R58 ;  /* 0x00007610ff3a7816 */ /* 0x000fe4000000003a */
[----:B------:R-:W-:Y:S01]  /*1950*/  PRMT R61, RZ, 0x7610, R61 ;  /* 0x00007610ff3d7816 */ /* 0x000fe2000000003d */
[----:B------:R-:W4:Y:S01]  /*1960*/  @P0 LDG.E.U16 R54, desc[UR26][R10.64] ;  /* 0x0000001a0a360981 */ /* 0x000f22000c1e1500 */
[----:B------:R-:W-:-:S03]  /*1970*/  PRMT R52, RZ, 0x7610, R52 ;  /* 0x00007610ff347816 */ /* 0x000fc60000000034 */
[----:B--2---:R2:W-:Y:S04]  /*1980*/  STS.U16 [R44+UR13+0x800], R41 ;  /* 0x000800292c007988 */ /* 0x0045e8000800040d */
[----:B------:R-:W4:Y:S04]  /*1990*/  @P0 LDG.E.U16 R56, desc[UR26][R12.64] ;  /* 0x0000001a0c380981 */ /* 0x000f28000c1e1500 */
[----:B------:R-:W4:Y:S01]  /*19a0*/  @P0 LDG.E.U16 R58, desc[UR26][R14.64] ;  /* 0x0000001a0e3a0981 */ /* 0x000f22000c1e1500 */
[----:B--2---:R-:W-:-:S03]  /*19b0*/  PRMT R41, RZ, 0x7610, R41 ;  /* 0x00007610ff297816 */ /* 0x004fc60000000029 */
[----:B---3--:R2:W-:Y:S04]  /*19c0*/  STS.U16 [R44+UR13+0xc00], R57 ;  /* 0x000c00392c007988 */ /* 0x0085e8000800040d */
[----:B------:R-:W3:Y:S04]  /*19d0*/  @P0 LDG.E.U16 R41, desc[UR26][R16.64] ;  /* 0x0000001a10290981 */ /* 0x000ee8000c1e1500 */
[----:B-----5:R5:W-:Y:S01]  /*19e0*/  STS.U16 [R44+UR13], R59 ;  /* 0x0000003b2c007988 */ /* 0x020be2000800040d */
[----:B--2---:R-:W-:-:S03]  /*19f0*/  PRMT R57, RZ, 0x7610, R57 ;  /* 0x00007610ff397816 */ /* 0x004fc60000000039 */
[----:B------:R-:W2:Y:S04]  /*1a00*/  @P0 LDG.E.U16 R61, desc[UR26][R18.64] ;  /* 0x0000001a123d0981 */ /* 0x000ea8000c1e1500 */
[----:B------:R-:W2:Y:S01]  /*1a10*/  @P0 LDG.E.U16 R52, desc[UR26][R22.64] ;  /* 0x0000001a16340981 */ /* 0x000ea2000c1e1500 */
[----:B-----5:R-:W-:-:S03]  /*1a20*/  PRMT R59, RZ, 0x7610, R59 ;  /* 0x00007610ff3b7816 */ /* 0x020fc6000000003b */
[----:B------:R-:W5:Y:S04]  /*1a30*/  @P0 LDG.E.U16 R57, desc[UR26][R24.64] ;  /* 0x0000001a18390981 */ /* 0x000f68000c1e1500 */
[----:B------:R-:W5:Y:S04]  /*1a40*/  @P0 LDG.E.U16 R59, desc[UR26][R26.64] ;  /* 0x0000001a1a3b0981 */ /* 0x000f68000c1e1500 */
[----:B----4-:R4:W-:Y:S02]  /*1a50*/  STS.U16 [R44+UR13+0x400], R46 ;  /* 0x0004002e2c007988 */ /* 0x0109e4000800040d */
[----:B----4-:R-:W-:-:S05]  /*1a60*/  LOP3.LUT R46, R44, 0x40, RZ, 0x3c, !PT ;  /* 0x000000402c2e7812 */ /* 0x010fca00078e3cff */
[----:B------:R4:W-:Y:S04]  /*1a70*/  STS.U16 [R46+UR13+0xe00], R60 ;  /* 0x000e003c2e007988 */ /* 0x0009e8000800040d */
[----:B------:R0:W-:Y:S01]  /*1a80*/  STS.U16 [R46+UR13+0xa00], R40 ;  /* 0x000a00282e007988 */ /* 0x0001e2000800040d */
[----:B----4-:R-:W-:-:S04]  /*1a90*/  SHF.R.S32.HI R60, RZ, 0x1f, R32 ;  /* 0x0000001fff3c7819 */ /* 0x010fc80000011420 */
[----:B------:R-:W-:Y:S02]  /*1aa0*/  SHF.L.U64.HI R60, R32, 0x1, R60 ;  /* 0x00000001203c7819 */ /* 0x000fe4000001023c */
[----:B------:R-:W-:Y:S02]  /*1ab0*/  SHF.R.S32.HI R32, RZ, 0x1f, R30 ;  /* 0x0000001fff207819 */ /* 0x000fe4000001141e */
[C---:B0-----:R-:W-:Y:S01]  /*1ac0*/  LEA R40, P0, R30.reuse, R35, 0x1 ;  /* 0x000000231e287211 */ /* 0x041fe200078008ff */
[----:B------:R0:W-:Y:S03]  /*1ad0*/  STS.U16 [R46+UR13+0x200], R34 ;  /* 0x000200222e007988 */ /* 0x0001e6000800040d */
[----:B------:R-:W-:Y:S02]  /*1ae0*/  LEA.HI.X R30, R30, R60, R32, 0x1, P0 ;  /* 0x0000003c1e1e7211 */ /* 0x000fe400000f0c20 */
[----:B------:R-:W-:-:S02]  /*1af0*/  SHF.R.S32.HI R32, RZ, 0x1f, R31 ;  /* 0x0000001fff207819 */ /* 0x000fc4000001141f */
[----:B0-----:R-:W-:-:S04]  /*1b00*/  LEA R34, P0, R31, R35, 0x1 ;  /* 0x000000231f227211 */ /* 0x001fc800078008ff */
[----:B------:R-:W-:Y:S02]  /*1b10*/  LEA.HI.X R31, R31, R60, R32, 0x1, P0 ;  /* 0x0000003c1f1f7211 */ /* 0x000fe400000f0c20 */
[----:B------:R-:W-:Y:S02]  /*1b20*/  LEA R32, P0, R33, R35, 0x1 ;  /* 0x0000002321207211 */ /* 0x000fe400078008ff */
[----:B------:R-:W-:Y:S02]  /*1b30*/  IADD3 R40, P6, PT, R40, UR8, RZ ;  /* 0x0000000828287c10 */ /* 0x000fe4000ffde0ff */
[----:B------:R-:W-:Y:S02]  /*1b40*/  IADD3 R34, P5, PT, R34, UR8, RZ ;  /* 0x0000000822227c10 */ /* 0x000fe4000ffbe0ff */
[----:B------:R-:W-:Y:S01]  /*1b50*/  IADD3 R32, P4, PT, R32, UR8, RZ ;  /* 0x0000000820207c10 */ /* 0x000fe2000ff9e0ff */
[----:B------:R-:W-:Y:S01]  /*1b60*/  UMOV UR6, URZ ;  /* 0x000000ff00067c82 */ /* 0x000fe20008000000 */
[----:B------:R0:W-:Y:S04]  /*1b70*/  STS.U16 [R46+UR13+0x600], R48 ;  /* 0x000600302e007988 */ /* 0x0001e8000800040d */
[----:B------:R-:W-:Y:S01]  /*1b80*/  STS.U16 [R44+UR13+0x1000], R54 ;  /* 0x001000362c007988 */ /* 0x000fe2000800040d */
[----:B0-----:R-:W-:-:S03]  /*1b90*/  SHF.R.S32.HI R48, RZ, 0x1f, R33 ;  /* 0x0000001fff307819 */ /* 0x001fc60000011421 */
[----:B------:R-:W-:Y:S01]  /*1ba0*/  STS.U16 [R44+UR13+0x1200], R56 ;  /* 0x001200382c007988 */ /* 0x000fe2000800040d */
[----:B------:R-:W-:Y:S02]  /*1bb0*/  LEA.HI.X R33, R33, R60, R48, 0x1, P0 ;  /* 0x0000003c21217211 */ /* 0x000fe400000f0c30 */
[----:B------:R-:W-:Y:S01]  /*1bc0*/  LEA R35, P0, R50, R35, 0x1 ;  /* 0x0000002332237211 */ /* 0x000fe200078008ff */
[----:B------:R-:W-:Y:S01]  /*1bd0*/  STS.U16 [R44+UR13+0x1400], R58 ;  /* 0x0014003a2c007988 */ /* 0x000fe2000800040d */
[----:B------:R-:W-:-:S03]  /*1be0*/  SHF.R.S32.HI R48, RZ, 0x1f, R50 ;  /* 0x0000001fff307819 */ /* 0x000fc60000011432 */
[----:B---3--:R0:W-:Y:S01]  /*1bf0*/  STS.U16 [R44+UR13+0x1600], R41 ;  /* 0x001600292c007988 */ /* 0x0081e2000800040d */
[----:B------:R-:W-:-:S03]  /*1c00*/  LEA.HI.X R50, R50, R60, R48, 0x1, P0 ;  /* 0x0000003c32327211 */ /* 0x000fc600000f0c30 */
[----:B--2---:R-:W-:Y:S04]  /*1c10*/  STS.U16 [R44+UR13+0x1800], R61 ;  /* 0x0018003d2c007988 */ /* 0x004fe8000800040d */
[----:B------:R-:W-:Y:S04]  /*1c20*/  STS.U16 [R44+UR13+0x1a00], R52 ;  /* 0x001a00342c007988 */ /* 0x000fe8000800040d */
[----:B-----5:R2:W-:Y:S04]  /*1c30*/  STS.U16 [R44+UR13+0x1c00], R57 ;  /* 0x001c00392c007988 */ /* 0x0205e8000800040d */
[----:B------:R3:W-:Y:S01]  /*1c40*/  STS.U16 [R44+UR13+0x1e00], R59 ;  /* 0x001e003b2c007988 */ /* 0x0007e2000800040d */
[----:B-1----:R1:W-:Y:S06]  /*1c50*/  MEMBAR.ALL.CTA ;  /* 0x0000000000007992 */ /* 0x0023ec0000008000 */
[----:B-1----:R-:W1:Y:S01]  /*1c60*/  FENCE.VIEW.ASYNC.S ;  /* 0x00000000000073c6 */ /* 0x002e620000000000 */
[----:B------:R-:W-:Y:S01]  /*1c70*/  SHF.R.S32.HI R48, RZ, 0x1f, R39 ;  /* 0x0000001fff307819 */ /* 0x000fe20000011427 */
[----:B-1----:R-:W-:Y:S01]  /*1c80*/  BAR.SYNC.DEFER_BLOCKING 0x0 ;  /* 0x0000000000007b1d */ /* 0x002fe20000010000 */
[----:B------:R-:W-:-:S02]  /*1c90*/  ISETP.NE.U32.AND P0, PT, RZ, UR16, PT ;  /* 0x00000010ff007c0c */ /* 0x000fc4000bf05070 */
[----:B------:R-:W-:Y:S02]  /*1ca0*/  LEA.HI R48, R48, R39, RZ, 0x5 ;  /* 0x0000002730307211 */ /* 0x000fe400078f28ff */
[----:B------:R-:W-:Y:S02]  /*1cb0*/  ISETP.LT.OR P3, PT, R39, 0x20, P0 ;  /* 0x000000202700780c */ /* 0x000fe40000761670 */
[----:B------:R-:W-:Y:S02]  /*1cc0*/  SHF.R.S32.HI R48, RZ, 0x5, R48 ;  /* 0x00000005ff307819 */ /* 0x000fe40000011430 */
[----:B0-----:R-:W-:Y:S02]  /*1cd0*/  IADD3.X R41, PT, PT, R30, UR9, RZ, P6, !PT ;  /* 0x000000091e297c10 */ /* 0x001fe4000b7fe4ff */
[----:B------:R-:W-:Y:S02]  /*1ce0*/  VIMNMX R48, PT, PT, R48, 0x1, !PT ;  /* 0x0000000130307848 */ /* 0x000fe40007fe0100 */
[----:B------:R-:W-:-:S02]  /*1cf0*/  IADD3 R30, P6, PT, R35, UR8, RZ ;  /* 0x00000008231e7c10 */ /* 0x000fc4000ffde0ff */
[----:B------:R-:W-:Y:S01]  /*1d00*/  IADD3.X R35, PT, PT, R31, UR9, RZ, P5, !PT ;  /* 0x000000091f237c10 */ /* 0x000fe2000affe4ff */
[----:B------:R-:W-:Y:S01]  /*1d10*/  VIADD R48, R48, 0xffffffff ;  /* 0xffffffff30307836 */ /* 0x000fe20000000000 */
[----:B------:R-:W-:Y:S02]  /*1d20*/  IADD3.X R33, PT, PT, R33, UR9, RZ, P4, !PT ;  /* 0x0000000921217c10 */ /* 0x000fe4000a7fe4ff */
[----:B------:R-:W-:Y:S01]  /*1d30*/  IADD3.X R31, PT, PT, R50, UR9, RZ, P6, !PT ;  /* 0x00000009321f7c10 */ /* 0x000fe2000b7fe4ff */
[----:B--2---:R-:W-:Y:S01]  /*1d40*/  IMAD.SHL.U32 R57, R36, 0x20, RZ ;  /* 0x0000002024397824 */ /* 0x004fe200078e00ff */
[----:B------:R-:W-:Y:S01]  /*1d50*/  ISETP.NE.U32.AND P2, PT, R48, RZ, PT ;  /* 0x000000ff3000720c */ /* 0x000fe20003f45070 */
[----:B---3--:R-:W-:Y:S01]  /*1d60*/  IMAD.SHL.U32 R59, R37, 0x20, RZ ;  /* 0x00000020253b7824 */ /* 0x008fe200078e00ff */
[----:B------:R-:W-:Y:S11]  /*1d70*/  @P3 BRA `(.L_x_6) ;  /* 0x0000000000683947 */ /* 0x000ff60003800000 */
[----:B------:R-:W-:Y:S02]  /*1d80*/  UIADD3 UR4, UPT, UPT, UR13, 0x1000, URZ ;  /* 0x000010000d047890 */ /* 0x000fe4000fffe0ff */
[----:B------:R-:W-:Y:S02]  /*1d90*/  USHF.R.U32.HI UR8, URZ, 0x4, UR13 ;  /* 0x00000004ff087899 */ /* 0x000fe4000801160d */
[----:B------:R-:W-:Y:S02]  /*1da0*/  USHF.R.U32.HI UR4, URZ, 0x4, UR4 ;  /* 0x00000004ff047899 */ /* 0x000fe40008011604 */
[----:B------:R-:W-:Y:S02]  /*1db0*/  USGXT.U32 UR8, UR8, 0xe ;  /* 0x0000000e0808789a */ /* 0x000fe40008000000 */
[----:B------:R-:W-:Y:S01]  /*1dc0*/  USGXT.U32 UR10, UR4, 0xe ;  /* 0x0000000e040a789a */ /* 0x000fe20008000000 */
[----:B------:R-:W-:Y:S01]  /*1dd0*/  UMOV UR16, 0x80 ;  /* 0x0000008000107882 */ /* 0x000fe20000000000 */
[----:B------:R-:W-:Y:S01]  /*1de0*/  UMOV UR17, 0x40004040 ;  /* 0x4000404000117882 */ /* 0x000fe20000000000 */
[----:B------:R-:W-:Y:S01]  /*1df0*/  UMOV UR18, 0xfffffffe ;  /* 0xfffffffe00127882 */ /* 0x000fe20000000000 */
[----:B------:R-:W-:Y:S01]  /*1e00*/  UMOV UR19, 0x7fffbfdf ;  /* 0x7fffbfdf00137882 */ /* 0x000fe20000000000 */
[----:B------:R-:W-:Y:S01]  /*1e10*/  UMOV UR9, URZ ;  /* 0x000000ff00097c82 */ /* 0x000fe20008000000 */
[----:B------:R-:W-:Y:S01]  /*1e20*/  UMOV UR11, URZ ;  /* 0x000000ff000b7c82 */ /* 0x000fe20008000000 */
[----:B------:R-:W-:-:S02]  /*1e30*/  UIADD3.64 UR16, UPT, UPT, UR8, UR16, URZ ;  /* 0x0000001008107297 */ /* 0x000fc4000fffe0ff */
[----:B------:R-:W-:Y:S01]  /*1e40*/  UIADD3.64 UR18, UPT, UPT, UR10, -UR18, URZ ;  /* 0x800000120a127297 */ /* 0x000fe2000fffe0ff */
[----:B------:R-:W-:Y:S01]  /*1e50*/  UMOV UR20, 0x0 ;  /* 0x0000000000147882 */ /* 0x000fe20000000000 */
[----:B------:R-:W-:Y:S01]  /*1e60*/  UMOV UR21, 0x4108490 ;  /* 0x0410849000157882 */ /* 0x000fe20000000000 */
[----:B------:R-:W-:Y:S01]  /*1e70*/  UMOV UR4, UR15 ;  /* 0x0000000f00047c82 */ /* 0x000fe20008000000 */
[----:B------:R-:W-:Y:S01]  /*1e80*/  UMOV UR5, URZ ;  /* 0x000000ff00057c82 */ /* 0x000fe20008000000 */
[----:B------:R-:W-:Y:S01]  /*1e90*/  UMOV UR9, 0x40004040 ;  /* 0x4000404000097882 */ /* 0x000fe20000000000 */
[----:B------:R-:W-:Y:S01]  /*1ea0*/  UMOV UR11, 0x80004020 ;  /* 0x80004020000b7882 */ /* 0x000fe20000000000 */
[----:B------:R-:W-:Y:S01]  /*1eb0*/  UMOV UR22, 0x0 ;  /* 0x0000000000167882 */ /* 0x000fe20000000000 */
[----:B------:R-:W-:Y:S01]  /*1ec0*/  UMOV UR23, 0x4108490 ;  /* 0x0410849000177882 */ /* 0x000fe20000000000 */
[----:B------:R-:W-:Y:S01]  /*1ed0*/  UMOV UR4, UR4 ;  /* 0x0000000400047c82 */ /* 0x000fe20008000000 */
[----:B------:R0:W-:Y:S01]  /*1ee0*/  UTCHMMA gdesc[UR8], gdesc[UR10], tmem[UR12], tmem[UR20], idesc[UR21], !UPT ;  /* 0x00ff140a080075ea */ /* 0x0001e2000f80000c */
[----:B------:R0:W-:Y:S01]  /*1ef0*/  UTCHMMA gdesc[UR16], gdesc[UR18], tmem[UR12], tmem[UR22], idesc[UR23], UPT ;  /* 0x00ff1612100075ea */ /* 0x0001e2000b80000c */
[----:B------:R0:W-:Y:S01]  /*1f00*/  UTCBAR [UR4], URZ ;  /* 0x000000ff040073e9 */ /* 0x0001e200080000ff */
[----:B------:R-:W-:Y:S01]  /*1f10*/  NOP ;  /* 0x0000000000007918 */ /* 0x000fe20000000000 */
.L_x_6:
[----:B------:R-:W-:Y:S05]  /*1f20*/  @!P2 BRA `(.L_x_7) ;  /* 0x000000080004a947 */ /* 0x000fea0003800000 */
[----:B0-----:R-:W-:Y:S01]  /*1f30*/  UIADD3 UR4, UPT, UPT, UR13, 0x2000, URZ ;  /* 0x000020000d047890 */ /* 0x001fe2000fffe0ff */
[----:B------:R-:W-:Y:S01]  /*1f40*/  VIADD R38, R38, 0xffffffe0 ;  /* 0xffffffe026267836 */ /* 0x000fe20000000000 */
[----:B------:R-:W-:Y:S01]  /*1f50*/  UIADD3 UR5, UPT, UPT, UR13, 0x3000, URZ ;  /* 0x000030000d057890 */ /* 0x000fe2000fffe0ff */
[----:B------:R-:W-:Y:S01]  /*1f60*/  IMAD.MOV.U32 R36, RZ, RZ, R40 ;  /* 0x000000ffff247224 */ /* 0x000fe200078e0028 */
[----:B------:R-:W-:Y:S01]  /*1f70*/  USHF.R.U32.HI UR4, URZ, 0x4, UR4 ;  /* 0x00000004ff047899 */ /* 0x000fe20008011604 */
[----:B------:R-:W-:Y:S01]  /*1f80*/  IMAD.MOV.U32 R37, RZ, RZ, R41 ;  /* 0x000000ffff257224 */ /* 0x000fe200078e0029 */
        /* <DEDUP_REMOVED lines=12> */
[----:B------:R-:W-:-:S10]  /*2050*/  UMOV UR4, URZ ;  /* 0x000000ff00047c82 */ /* 0x000fd40008000000 */
.L_x_10:
[----:B------:R-:W-:Y:S01]  /*2060*/  USHF.L.U32 UR6, UR6, 0x1f, URZ ;  /* 0x0000001f06067899 */ /* 0x000fe200080006ff */
[-C--:B------:R-:W-:Y:S02]  /*2070*/  ISETP.GE.AND P3, PT, R3, R38.reuse, PT ;  /* 0x000000260300720c */ /* 0x080fe40003f66270 */
[----:B------:R-:W-:-:S03]  /*2080*/  ISETP.GE.AND P2, PT, R51, R38, PT ;  /* 0x000000263300720c */ /* 0x000fc60003f46270 */
[----:B0-----:R-:W-:-:S04]  /*2090*/  IMAD.U32 R40, RZ, RZ, UR6 ;  /* 0x00000006ff287e24 */ /* 0x001fc8000f8e00ff */
[----:B------:R-:W0:Y:S02]  /*20a0*/  SYNCS.PHASECHK.TRANS64.TRYWAIT P4, [UR15], R40 ;  /* 0x00000028ff0075a7 */ /* 0x000e24000808110f */
[----:B0-----:R-:W-:Y:S05]  /*20b0*/  @!P4 BRA `(.L_x_8) ;  /* 0x0000001000bcc947 */ /* 0x001fea0003800000 */
.L_x_16:
[-C--:B------:R-:W-:Y:S01]  /*20c0*/  ISETP.GE.AND P4, PT, R43, R38.reuse, PT ;  /* 0x000000262b00720c */ /* 0x080fe20003f86270 */
[----:B------:R-:W-:Y:S01]  /*20d0*/  IMAD.WIDE R6, R57, 0x2, R6 ;  /* 0x0000000239067825 */ /* 0x000fe200078e0206 */
[-C--:B------:R-:W-:Y:S02]  /*20e0*/  ISETP.GE.AND P5, PT, R45, R38.reuse, PT ;  /* 0x000000262d00720c */ /* 0x080fe40003fa6270 */
[----:B------:R-:W-:Y:S01]  /*20f0*/  PRMT R52, RZ, 0x7610, R52 ;  /* 0x00007610ff347816 */ /* 0x000fe20000000034 */
[C---:B------:R-:W-:Y:S01]  /*2100*/  IMAD.WIDE R4, R57.reuse, 0x2, R4 ;  /* 0x0000000239047825 */ /* 0x040fe200078e0204 */
[----:B------:R-:W-:Y:S02]  /*2110*/  PRMT R54, RZ, 0x7610, R54 ;  /* 0x00007610ff367816 */ /* 0x000fe40000000036 */
[----:B------:R-:W-:Y:S01]  /*2120*/  PRMT R56, RZ, 0x7610, R56 ;  /* 0x00007610ff387816 */ /* 0x000fe20000000038 */
[C---:B------:R-:W-:Y:S01]  /*2130*/  IMAD.WIDE R32, R57.reuse, 0x2, R32 ;  /* 0x0000000239207825 */ /* 0x040fe200078e0220 */
[----:B------:R-:W-:Y:S01]  /*2140*/  PRMT R58, RZ, 0x7610, R58 ;  /* 0x00007610ff3a7816 */ /* 0x000fe2000000003a */
[----:B------:R-:W2:Y:S02]  /*2150*/  @!P3 LDG.E.U16 R52, desc[UR26][R4.64] ;  /* 0x0000001a0434b981 */ /* 0x000ea4000c1e1500 */
[----:B------:R-:W-:Y:S01]  /*2160*/  IMAD.WIDE R36, R57, 0x2, R36 ;  /* 0x0000000239247825 */ /* 0x000fe200078e0224 */
[-C--:B------:R-:W-:Y:S01]  /*2170*/  ISETP.GE.AND P3, PT, R55, R38.reuse, PT ;  /* 0x000000263700720c */ /* 0x080fe20003f66270 */
[----:B------:R-:W3:Y:S01]  /*2180*/  @!P2 LDG.E.U16 R54, desc[UR26][R6.64] ;  /* 0x0000001a0636a981 */ /* 0x000ee2000c1e1500 */
[----:B------:R-:W-:-:S03]  /*2190*/  ISETP.GE.AND P2, PT, R53, R38, PT ;  /* 0x000000263500720c */ /* 0x000fc60003f46270 */
[----:B------:R-:W4:Y:S01]  /*21a0*/  @!P4 LDG.E.U16 R56, desc[UR26][R36.64] ;  /* 0x0000001a2438c981 */ /* 0x000f22000c1e1500 */
[----:B------:R-:W-:-:S03]  /*21b0*/  ISETP.GE.AND P4, PT, R47, R38, PT ;  /* 0x000000262f00720c */ /* 0x000fc60003f86270 */
[----:B------:R-:W5:Y:S01]  /*21c0*/  @!P5 LDG.E.U16 R58, desc[UR26][R32.64] ;  /* 0x0000001a203ad981 */ /* 0x000f62000c1e1500 */
[----:B------:R-:W-:Y:S01]  /*21d0*/  ISETP.GE.AND P5, PT, R49, R38, PT ;  /* 0x000000263100720c */ /* 0x000fe20003fa6270 */
[C---:B------:R-:W-:Y:S01]  /*21e0*/  IMAD.WIDE R30, R57.reuse, 0x2, R30 ;  /* 0x00000002391e7825 */ /* 0x040fe200078e021e */
[----:B------:R-:W-:Y:S02]  /*21f0*/  PRMT R50, RZ, 0x7610, R50 ;  /* 0x00007610ff327816 */ /* 0x000fe40000000032 */
[----:B------:R-:W-:Y:S01]  /*2200*/  PRMT R40, RZ, 0x7610, R40 ;  /* 0x00007610ff287816 */ /* 0x000fe20000000028 */
[C---:B------:R-:W-:Y:S01]  /*2210*/  IMAD.WIDE R34, R57.reuse, 0x2, R34 ;  /* 0x0000000239227825 */ /* 0x040fe200078e0222 */
[----:B------:R-:W-:Y:S02]  /*2220*/  PRMT R61, RZ, 0x7610, R61 ;  /* 0x00007610ff3d7816 */ /* 0x000fe4000000003d */
[----:B------:R-:W-:Y:S01]  /*2230*/  PRMT R41, RZ, 0x7610, R41 ;  /* 0x00007610ff297816 */ /* 0x000fe20000000029 */
[----:B------:R-:W-:-:S03]  /*2240*/  IMAD.WIDE R28, R57, 0x2, R28 ;  /* 0x00000002391c7825 */ /* 0x000fc600078e021c */
[----:B------:R-:W5:Y:S01]  /*2250*/  @!P4 LDG.E.U16 R61, desc[UR26][R34.64] ;  /* 0x0000001a223dc981 */ /* 0x000f62000c1e1500 */
[----:B------:R-:W-:-:S03]  /*2260*/  IMAD.WIDE R8, R57, 0x2, R8 ;  /* 0x0000000239087825 */ /* 0x000fc600078e0208 */
[----:B------:R-:W5:Y:S04]  /*2270*/  @!P3 LDG.E.U16 R40, desc[UR26][R28.64] ;  /* 0x0000001a1c28b981 */ /* 0x000f68000c1e1500 */
[----:B------:R-:W5:Y:S04]  /*2280*/  @!P2 LDG.E.U16 R50, desc[UR26][R8.64] ;  /* 0x0000001a0832a981 */ /* 0x000f68000c1e1500 */
[----:B------:R-:W5:Y:S01]  /*2290*/  @!P5 LDG.E.U16 R41, desc[UR26][R30.64] ;  /* 0x0000001a1e29d981 */ /* 0x000f62000c1e1500 */
[----:B------:R-:W-:Y:S01]  /*22a0*/  BAR.SYNC.DEFER_BLOCKING 0x0 ;  /* 0x0000000000007b1d */ /* 0x000fe20000010000 */
[----:B------:R-:W-:Y:S01]  /*22b0*/  ISETP.GE.AND P2, PT, R42, R38, PT ;  /* 0x000000262a00720c */ /* 0x000fe20003f46270 */
[----:B------:R-:W-:Y:S01]  /*22c0*/  IMAD.WIDE R12, R59, 0x2, R12 ;  /* 0x000000023b0c7825 */ /* 0x000fe200078e020c */
[----:B------:R-:W-:-:S03]  /*22d0*/  PRMT R60, RZ, 0x7610, R60 ;  /* 0x00007610ff3c7816 */ /* 0x000fc6000000003c */
[----:B------:R-:W-:-:S04]  /*22e0*/  IMAD.WIDE R10, R59, 0x2, R10 ;  /* 0x000000023b0a7825 */ /* 0x000fc800078e020a */
[----:B------:R-:W-:-:S04]  /*22f0*/  IMAD.WIDE R24, R59, 0x2, R24 ;  /* 0x000000023b187825 */ /* 0x000fc800078e0218 */
[----:B------:R-:W-:-:S04]  /*2300*/  IMAD.WIDE R16, R59, 0x2, R16 ;  /* 0x000000023b107825 */ /* 0x000fc800078e0210 */
[----:B------:R-:W-:-:S04]  /*2310*/  IMAD.WIDE R14, R59, 0x2, R14 ;  /* 0x000000023b0e7825 */ /* 0x000fc800078e020e */
[C---:B------:R-:W-:Y:S01]  /*2320*/  IMAD.WIDE R22, R59.reuse, 0x2, R22 ;  /* 0x000000023b167825 */ /* 0x040fe200078e0216 */
[----:B------:R-:W5:Y:S03]  /*2330*/  @!P2 LDG.E.U16 R60, desc[UR26][R10.64] ;  /* 0x0000001a0a3ca981 */ /* 0x000f66000c1e1500 */
[----:B------:R-:W-:-:S04]  /*2340*/  IMAD.WIDE R18, R59, 0x2, R18 ;  /* 0x000000023b127825 */ /* 0x000fc800078e0212 */
[----:B------:R-:W-:Y:S01]  /*2350*/  IMAD.WIDE R26, R59, 0x2, R26 ;  /* 0x000000023b1a7825 */ /* 0x000fe200078e021a */
[----:B--2---:R0:W-:Y:S04]  /*2360*/  STS.U16 [R44+UR13+0x2000], R52 ;  /* 0x002000342c007988 */ /* 0x0041e8000800040d */
[----:B---3--:R1:W-:Y:S04]  /*2370*/  STS.U16 [R44+UR13+0x2400], R54 ;  /* 0x002400362c007988 */ /* 0x0083e8000800040d */
[----:B----4-:R2:W-:Y:S01]  /*2380*/  STS.U16 [R44+UR13+0x2800], R56 ;  /* 0x002800382c007988 */ /* 0x0105e2000800040d */
[----:B0-----:R-:W-:-:S03]  /*2390*/  PRMT R52, RZ, 0x7610, R52 ;  /* 0x00007610ff347816 */ /* 0x001fc60000000034 */
[----:B-----5:R-:W-:Y:S01]  /*23a0*/  STS.U16 [R44+UR13+0x2c00], R58 ;  /* 0x002c003a2c007988 */ /* 0x020fe2000800040d */
[----:B-1----:R-:W-:-:S03]  /*23b0*/  PRMT R54, RZ, 0x7610, R54 ;  /* 0x00007610ff367816 */ /* 0x002fc60000000036 */
[----:B------:R-:W3:Y:S01]  /*23c0*/  @!P2 LDG.E.U16 R52, desc[UR26][R12.64] ;  /* 0x0000001a0c34a981 */ /* 0x000ee2000c1e1500 */
[----:B--2---:R-:W-:-:S03]  /*23d0*/  PRMT R56, RZ, 0x7610, R56 ;  /* 0x00007610ff387816 */ /* 0x004fc60000000038 */
[----:B------:R-:W2:Y:S04]  /*23e0*/  @!P2 LDG.E.U16 R54, desc[UR26][R14.64] ;  /* 0x0000001a0e36a981 */ /* 0x000ea8000c1e1500 */
[----:B------:R-:W4:Y:S04]  /*23f0*/  @!P2 LDG.E.U16 R56, desc[UR26][R16.64] ;  /* 0x0000001a1038a981 */ /* 0x000f28000c1e1500 */
[----:B------:R0:W-:Y:S04]  /*2400*/  STS.U16 [R46+UR13+0x2a00], R61 ;  /* 0x002a003d2e007988 */ /* 0x0001e8000800040d */
[----:B------:R1:W-:Y:S04]  /*2410*/  STS.U16 [R46+UR13+0x2600], R40 ;  /* 0x002600282e007988 */ /* 0x0003e8000800040d */
[----:B------:R5:W-:Y:S01]  /*2420*/  STS.U16 [R46+UR13+0x2200], R50 ;  /* 0x002200322e007988 */ /* 0x000be2000800040d */
[----:B0-----:R-:W-:-:S03]  /*2430*/  PRMT R61, RZ, 0x7610, R61 ;  /* 0x00007610ff3d7816 */ /* 0x001fc6000000003d */
[----:B------:R0:W-:Y:S01]  /*2440*/  STS.U16 [R46+UR13+0x2e00], R41 ;  /* 0x002e00292e007988 */ /* 0x0001e2000800040d */
[----:B-1----:R-:W-:-:S03]  /*2450*/  PRMT R40, RZ, 0x7610, R40 ;  /* 0x00007610ff287816 */ /* 0x002fc60000000028 */
[----:B------:R-:W4:Y:S01]  /*2460*/  @!P2 LDG.E.U16 R61, desc[UR26][R22.64] ;  /* 0x0000001a163da981 */ /* 0x000f22000c1e1500 */
[----:B-----5:R-:W-:-:S03]  /*2470*/  PRMT R50, RZ, 0x7610, R50 ;  /* 0x00007610ff327816 */ /* 0x020fc60000000032 */
[----:B------:R-:W5:Y:S01]  /*2480*/  @!P2 LDG.E.U16 R40, desc[UR26][R24.64] ;  /* 0x0000001a1828a981 */ /* 0x000f62000c1e1500 */
[----:B0-----:R-:W-:-:S03]  /*2490*/  PRMT R41, RZ, 0x7610, R41 ;  /* 0x00007610ff297816 */ /* 0x001fc60000000029 */
[----:B------:R-:W5:Y:S04]  /*24a0*/  @!P2 LDG.E.U16 R50, desc[UR26][R26.64] ;  /* 0x0000001a1a32a981 */ /* 0x000f68000c1e1500 */
[----:B------:R-:W5:Y:S04]  /*24b0*/  @!P2 LDG.E.U16 R41, desc[UR26][R18.64] ;  /* 0x0000001a1229a981 */ /* 0x000f68000c1e1500 */
[----:B------:R0:W-:Y:S01]  /*24c0*/  STS.U16 [R44+UR13+0x3000], R60 ;  /* 0x0030003c2c007988 */ /* 0x0001e2000800040d */
[----:B------:R-:W-:-:S04]  /*24d0*/  ULEA UR15, UR5, UR13, 0x3 ;  /* 0x0000000d050f7291 */ /* 0x000fc8000f8e18ff */
[----:B------:R-:W-:Y:S01]  /*24e0*/  UIADD3 UR15, UPT, UPT, UR15, 0x4000, URZ ;  /* 0x000040000f0f7890 */ /* 0x000fe2000fffe0ff */
[----:B---3--:R0:W-:Y:S04]  /*24f0*/  STS.U16 [R44+UR13+0x3200], R52 ;  /* 0x003200342c007988 */ /* 0x0081e8000800040d */
[----:B--2---:R0:W-:Y:S04]  /*2500*/  STS.U16 [R44+UR13+0x3400], R54 ;  /* 0x003400362c007988 */ /* 0x0041e8000800040d */
[----:B----4-:R0:W-:Y:S04]  /*2510*/  STS.U16 [R44+UR13+0x3600], R56 ;  /* 0x003600382c007988 */ /* 0x0101e8000800040d */
[----:B------:R0:W-:Y:S04]  /*2520*/  STS.U16 [R44+UR13+0x3a00], R61 ;  /* 0x003a003d2c007988 */ /* 0x0001e8000800040d */
[----:B-----5:R0:W-:Y:S04]  /*2530*/  STS.U16 [R44+UR13+0x3c00], R40 ;  /* 0x003c00282c007988 */ /* 0x0201e8000800040d */
[----:B------:R0:W-:Y:S04]  /*2540*/  STS.U16 [R44+UR13+0x3e00], R50 ;  /* 0x003e00322c007988 */ /* 0x0001e8000800040d */
[----:B------:R0:W-:Y:S01]  /*2550*/  STS.U16 [R44+UR13+0x3800], R41 ;  /* 0x003800292c007988 */ /* 0x0001e2000800040d */
[----:B------:R1:W-:Y:S06]  /*2560*/  MEMBAR.ALL.CTA ;  /* 0x0000000000007992 */ /* 0x0003ec0000008000 */
[----:B-1----:R-:W1:Y:S02]  /*2570*/  FENCE.VIEW.ASYNC.S ;  /* 0x00000000000073c6 */ /* 0x002e640000000000 */
[----:B-1----:R-:W-:Y:S06]  /*2580*/  BAR.SYNC.DEFER_BLOCKING 0x0 ;  /* 0x0000000000007b1d */ /* 0x002fec0000010000 */
[----:B------:R-:W-:Y:S05]  /*2590*/  @P0 BRA `(.L_x_9) ;  /* 0x00000000003c0947 */ /* 0x000fea0003800000 */
[----:B------:R-:W-:Y:S01]  /*25a0*/  UMOV UR20, UR8 ;  /* 0x0000000800147c82 */ /* 0x000fe20008000000 */
[----:B------:R-:W-:Y:S01]  /*25b0*/  UMOV UR21, 0x40004040 ;  /* 0x4000404000157882 */ /* 0x000fe20000000000 */
[----:B------:R-:W-:Y:S01]  /*25c0*/  UMOV UR22, UR10 ;  /* 0x0000000a00167c82 */ /* 0x000fe20008000000 */
[----:B------:R-:W-:Y:S01]  /*25d0*/  UMOV UR23, 0x80004020 ;  /* 0x8000402000177882 */ /* 0x000fe20000000000 */
[----:B------:R-:W-:Y:S01]  /*25e0*/  UMOV UR24, 0x0 ;  /* 0x0000000000187882 */ /* 0x000fe20000000000 */
[----:B------:R-:W-:Y:S01]  /*25f0*/  UMOV UR25, 0x4108490 ;  /* 0x0410849000197882 */ /* 0x000fe20000000000 */
[----:B------:R-:W-:Y:S01]  /*2600*/  UMOV UR6, UR15 ;  /* 0x0000000f00067c82 */ /* 0x000fe20008000000 */
[----:B------:R-:W-:Y:S01]  /*2610*/  UMOV UR7, URZ ;  /* 0x000000ff00077c82 */ /* 0x000fe20008000000 */
[----:B------:R-:W-:Y:S01]  /*2620*/  UMOV UR28, 0x0 ;  /* 0x00000000001c7882 */ /* 0x000fe20000000000 */
[----:B------:R-:W-:Y:S01]  /*2630*/  UMOV UR29, 0x4108490 ;  /* 0x04108490001d7882 */ /* 0x000fe20000000000 */
[----:B------:R1:W-:Y:S01]  /*2640*/  UTCHMMA gdesc[UR20], gdesc[UR22], tmem[UR12], tmem[UR24], idesc[UR25], UPT ;  /* 0x00ff1816140075ea */ /* 0x0003e2000b80000c */
[----:B------:R-:W-:Y:S01]  /*2650*/  UMOV UR6, UR6 ;  /* 0x0000000600067c82 */ /* 0x000fe20008000000 */
[----:B------:R1:W-:Y:S01]  /*2660*/  UTCHMMA gdesc[UR16], gdesc[UR18], tmem[UR12], tmem[UR28], idesc[UR29], UPT ;  /* 0x00ff1c12100075ea */ /* 0x0003e2000b80000c */
[----:B------:R1:W-:Y:S01]  /*2670*/  UTCBAR [UR6], URZ ;  /* 0x000000ff060073e9 */ /* 0x0003e200080000ff */
[----:B------:R-:W-:-:S02]  /*2680*/  NOP ;  /* 0x0000000000007918 */ /* 0x000fc40000000000 */
.L_x_9:
[----:B------:R-:W-:Y:S01]  /*2690*/  UIADD3 UR5, UPT, UPT, UR5, 0x1, URZ ;  /* 0x0000000105057890 */ /* 0x000fe2000fffe0ff */
[----:B------:R-:W-:Y:S02]  /*26a0*/  VIADD R48, R48, 0xffffffff ;  /* 0xffffffff30307836 */ /* 0x000fe40000000000 */
[----:B------:R-:W-:Y:S01]  /*26b0*/  VIADD R38, R38, 0xffffffe0 ;  /* 0xffffffe026267836 */ /* 0x000fe20000000000 */
[----:B------:R-:W-:Y:S02]  /*26c0*/  UISETP.GT.AND UP1, UPT, UR5, 0x1, UPT ;  /* 0x000000010500788c */ /* 0x000fe4000bf24270 */
[----:B------:R-:W-:Y:S02]  /*26d0*/  ISETP.NE.U32.AND P2, PT, R48, RZ, PT ;  /* 0x000000ff3000720c */ /* 0x000fe40003f45070 */
[----:B-1----:R-:W-:Y:S02]  /*26e0*/  USEL UR6, URZ, 0x1, !UP1 ;  /* 0x00000001ff067887 */ /* 0x002fe4000c800000 */
[----:B------:R-:W-:-:S02]  /*26f0*/  USEL UR5, UR5, URZ, !UP1 ;  /* 0x000000ff05057287 */ /* 0x000fc4000c800000 */
[----:B------:R-:W-:-:S03]  /*2700*/  ULOP3.LUT UR7, UR4, UR6, URZ, 0x3c, !UPT ;  /* 0x0000000604077292 */ /* 0x000fc6000f8e3cff */
[----:B------:R-:W-:-:S04]  /*2710*/  UMOV UR6, UR4 ;  /* 0x0000000400067c82 */ /* 0x000fc80008000000 */
[----:B------:R-:W-:Y:S01]  /*2720*/  UMOV UR4, UR7 ;  /* 0x0000000700047c82 */ /* 0x000fe20008000000 */
[----:B------:R-:W-:Y:S05]  /*2730*/  @P2 BRA `(.L_x_10) ;  /* 0xfffffff800482947 */ /* 0x000fea000383ffff */
.L_x_7:
[----:B------:R-:W-:-:S13]  /*2740*/  ISETP.GE.AND P0, PT, R39, 0x20, PT ;  /* 0x000000202700780c */ /* 0x000fda0003f06270 */
[----:B------:R-:W-:Y:S05]  /*2750*/  @!P0 BRA `(.L_x_11) ;  /* 0x0000000000108947 */ /* 0x000fea0003800000 */
[----:B------:R-:W-:-:S06]  /*2760*/  USHF.L.U32 UR6, UR6, 0x1f, URZ ;  /* 0x0000001f06067899 */ /* 0x000fcc00080006ff */
[----:B------:R-:W-:-:S04]  /*2770*/  IMAD.U32 R4, RZ, RZ, UR6 ;  /* 0x00000006ff047e24 */ /* 0x000fc8000f8e00ff */
[----:B------:R-:W1:Y:S02]  /*2780*/  SYNCS.PHASECHK.TRANS64.TRYWAIT P0, [UR15], R4 ;  /* 0x00000004ff0075a7 */ /* 0x000e64000800110f */
[----:B-1----:R-:W-:Y:S05]  /*2790*/  @!P0 BRA `(.L_x_12) ;  /* 0x0000000c00108947 */ /* 0x002fea0003800000 */
.L_x_11:
[----:B------:R-:W-:Y:S01]  /*27a0*/  BAR.SYNC.DEFER_BLOCKING 0x0 ;  /* 0x0000000000007b1d */ /* 0x000fe20000010000 */
[C---:B------:R-:W-:Y:S01]  /*27b0*/  IMAD.SHL.U32 R22, R21.reuse, 0x20, RZ ;  /* 0x0000002015167824 */ /* 0x040fe200078e00ff */
[----:B------:R-:W-:Y:S01]  /*27c0*/  SHF.R.S32.HI R26, RZ, 0x5, R21 ;  /* 0x00000005ff1a7819 */ /* 0x000fe20000011415 */
[C---:B------:R-:W-:Y:S01]  /*27d0*/  IMAD.SHL.U32 R23, R21.reuse, 0x10, RZ ;  /* 0x0000001015177824 */ /* 0x040fe200078e00ff */
[----:B------:R-:W-:Y:S01]  /*27e0*/  LOP3.LUT R0, R0, 0x80, RZ, 0xc0, !PT ;  /* 0x0000008000007812 */ /* 0x000fe200078ec0ff */
[----:B------:R-:W-:Y:S01]  /*27f0*/  IMAD.SHL.U32 R25, R21, 0x4, RZ ;  /* 0x0000000415197824 */ /* 0x000fe200078e00ff */
[----:B------:R-:W-:Y:S01]  /*2800*/  LOP3.LUT R22, R22, 0x300, RZ, 0xc0, !PT ;  /* 0x0000030016167812 */ /* 0x000fe200078ec0ff */
[----:B0-----:R-:W0:Y:S01]  /*2810*/  LDCU UR4, c[0x0][0x3b4] ;  /* 0x00007680ff0477ac */ /* 0x001e220008000800 */
[----:B------:R-:W-:Y:S02]  /*2820*/  LOP3.LUT R24, R23, 0x30, RZ, 0xc0, !PT ;  /* 0x0000003017187812 */ /* 0x000fe400078ec0ff */
[----:B------:R-:W-:Y:S01]  /*2830*/  LOP3.LUT R23, R22, 0x870, R23, 0xf8, !PT ;  /* 0x0000087016177812 */ /* 0x000fe200078ef817 */
[----:B------:R-:W1:Y:S01]  /*2840*/  LDCU.128 UR8, c[0x0][0x390] ;  /* 0x00007200ff0877ac */ /* 0x000e620008000c00 */
[----:B------:R-:W-:-:S02]  /*2850*/  SGXT R22, R26, 0x1 ;  /* 0x000000011a16781a */ /* 0x000fc40000000200 */
[----:B------:R-:W-:Y:S01]  /*2860*/  SHF.R.S32.HI R27, RZ, 0x2, R21 ;  /* 0x00000002ff1b7819 */ /* 0x000fe20000011415 */
[----:B------:R-:W-:Y:S01]  /*2870*/  IMAD.SHL.U32 R21, R21, 0x80, RZ ;  /* 0x0000008015157824 */ /* 0x000fe200078e00ff */
[----:B------:R-:W-:Y:S02]  /*2880*/  LOP3.LUT R23, R23, 0x1040, R22, 0x78, !PT ;  /* 0x0000104017177812 */ /* 0x000fe400078e7816 */
[----:B------:R-:W-:Y:S02]  /*2890*/  LOP3.LUT R25, R24, 0x3c0, R25, 0xf8, !PT ;  /* 0x000003c018197812 */ /* 0x000fe400078ef819 */
[----:B------:R-:W-:Y:S02]  /*28a0*/  IADD3 R23, PT, PT, R23, UR13, R0 ;  /* 0x0000000d17177c10 */ /* 0x000fe4000fffe000 */
[----:B------:R-:W-:Y:S01]  /*28b0*/  SGXT R24, R27, 0x1 ;  /* 0x000000011b18781a */ /* 0x000fe20000000200 */
[----:B------:R-:W2:Y:S01]  /*28c0*/  LDC R0, c[0x0][0x3b8] ;  /* 0x0000ee00ff007b82 */ /* 0x000ea20000000800 */
[----:B------:R-:W-:-:S02]  /*28d0*/  LOP3.LUT R21, R21, 0x400, RZ, 0xc0, !PT ;  /* 0x0000040015157812 */ /* 0x000fc400078ec0ff */
[----:B------:R-:W-:Y:S02]  /*28e0*/  LOP3.LUT R24, R25, 0x1040, R24, 0x78, !PT ;  /* 0x0000104019187812 */ /* 0x000fe400078e7818 */
[----:B------:R-:W-:Y:S02]  /*28f0*/  LOP3.LUT R29, R2, 0x1c, R3, 0xfe, !PT ;  /* 0x0000001c021d7812 */ /* 0x000fe400078efe03 */
[----:B------:R-:W-:Y:S01]  /*2900*/  IADD3 R21, PT, PT, R24, UR13, R21 ;  /* 0x0000000d18157c10 */ /* 0x000fe2000fffe015 */
[----:B------:R-:W3:Y:S02]  /*2910*/  @!P1 SYNCS.CCTL.IV [UR13+0x4000] ;  /* 0x00400000ff0099b1 */ /* 0x000ee4000800000d */
[----:B---3--:R-:W-:Y:S01]  /*2920*/  BAR.SYNC.DEFER_BLOCKING 0x0 ;  /* 0x0000000000007b1d */ /* 0x008fe20000010000 */
[----:B-1----:R-:W-:Y:S02]  /*2930*/  ISETP.GE.AND P0, PT, R20, UR10, PT ;  /* 0x0000000a14007c0c */ /* 0x002fe4000bf06270 */
[----:B------:R-:W-:-:S02]  /*2940*/  LOP3.LUT R27, R2, 0x18, R3, 0xfe, !PT ;  /* 0x00000018021b7812 */ /* 0x000fc400078efe03 */
[C-C-:B------:R-:W-:Y:S02]  /*2950*/  LOP3.LUT R25, R2.reuse, 0x14, R3.reuse, 0xfe, !PT ;  /* 0x0000001402197812 */ /* 0x140fe400078efe03 */
[----:B------:R-:W-:Y:S01]  /*2960*/  LOP3.LUT R31, R2, 0xc, R3, 0xfe, !PT ;  /* 0x0000000c021f7812 */ /* 0x000fe200078efe03 */
[----:B------:R-:W-:Y:S01]  /*2970*/  LDTM.16dp32bit_t0_t15.x16 R4, tmem[UR14] ;  /* 0x0000000e000479ee */ /* 0x000fe20008a00000 */
[----:B------:R-:W1:Y:S01]  /*2980*/  LDTM.16dp32bit_t16_t31.x16 R4, tmem[UR14+0x10] ;  /* 0x0000100e000479ee */ /* 0x000e620008a20000 */
[----:B------:R-:W3:Y:S01]  /*2990*/  @!P1 SYNCS.CCTL.IV [UR13+0x4008] ;  /* 0x00400800ff0099b1 */ /* 0x000ee2000800000d */
[----:B------:R-:W-:Y:S01]  /*29a0*/  NOP ;  /* 0x0000000000007918 */ /* 0x000fe20000000000 */
[----:B-1----:R-:W-:Y:S02]  /*29b0*/  F2FP.BF16.F32.PACK_AB R8, R8, R4 ;  /* 0x000000040808723e */ /* 0x002fe400000010ff */
[----:B------:R-:W-:Y:S02]  /*29c0*/  F2FP.BF16.F32.PACK_AB R9, R9, R5 ;  /* 0x000000050909723e */ /* 0x000fe400000010ff */
[----:B------:R-:W-:-:S02]  /*29d0*/  F2FP.BF16.F32.PACK_AB R10, R10, R6 ;  /* 0x000000060a0a723e */ /* 0x000fc400000010ff */
[----:B------:R-:W-:Y:S02]  /*29e0*/  F2FP.BF16.F32.PACK_AB R11, R11, R7 ;  /* 0x000000070b0b723e */ /* 0x000fe400000010ff */
[----:B------:R-:W-:Y:S01]  /*29f0*/  F2FP.BF16.F32.PACK_AB R16, R16, R12 ;  /* 0x0000000c1010723e */ /* 0x000fe200000010ff */
[----:B0-----:R-:W-:Y:S01]  /*2a00*/  IMAD R12, R20, UR4, RZ ;  /* 0x00000004140c7c24 */ /* 0x001fe2000f8e02ff */
[----:B------:R-:W-:Y:S01]  /*2a10*/  F2FP.BF16.F32.PACK_AB R17, R17, R13 ;  /* 0x0000000d1111723e */ /* 0x000fe200000010ff */
[----:B---3--:R0:W-:Y:S01]  /*2a20*/  STSM.16.M88.4 [R23], R8 ;  /* 0x0000000817007844 */ /* 0x0081e20000000200 */
[----:B------:R-:W-:Y:S02]  /*2a30*/  F2FP.BF16.F32.PACK_AB R18, R18, R14 ;  /* 0x0000000e1212723e */ /* 0x000fe400000010ff */
[----:B------:R-:W-:Y:S02]  /*2a40*/  F2FP.BF16.F32.PACK_AB R19, R19, R15 ;  /* 0x0000000f1313723e */ /* 0x000fe400000010ff */
[----:B------:R-:W-:-:S02]  /*2a50*/  LOP3.LUT R13, R2, R3, RZ, 0xfc, !PT ;  /* 0x00000003020d7212 */ /* 0x000fc400078efcff */
[C---:B------:R-:W-:Y:S01]  /*2a60*/  LEA R14, P2, R12.reuse, UR8, 0x1 ;  /* 0x000000080c0e7c11 */ /* 0x040fe2000f8408ff */
[----:B------:R1:W-:Y:S01]  /*2a70*/  STSM.16.M88.4 [R23+0x400], R16 ;  /* 0x0004001017007844 */ /* 0x0003e20000000200 */
[C---:B------:R-:W-:Y:S01]  /*2a80*/  ISETP.LT.AND P1, PT, R13.reuse, UR11, !P0 ;  /* 0x0000000b0d007c0c */ /* 0x040fe2000c721270 */
[C---:B--2---:R-:W-:Y:S01]  /*2a90*/  IMAD R15, R13.reuse, R0, RZ ;  /* 0x000000000d0f7224 */ /* 0x044fe200078e02ff */
[----:B------:R-:W-:Y:S01]  /*2aa0*/  LEA.HI.X.SX32 R12, R12, UR9, 0x1, P2 ;  /* 0x000000090c0c7c11 */ /* 0x000fe200090f0eff */
[----:B------:R-:W-:Y:S01]  /*2ab0*/  BAR.SYNC.DEFER_BLOCKING 0x0 ;  /* 0x0000000000007b1d */ /* 0x000fe20000010000 */
[----:B0-----:R-:W-:Y:S02]  /*2ac0*/  LOP3.LUT R11, R2, 0x4, R3, 0xfe, !PT ;  /* 0x00000004020b7812 */ /* 0x001fe400078efe03 */
[----:B------:R-:W-:Y:S02]  /*2ad0*/  LOP3.LUT R9, R13, 0x34, RZ, 0xfc, !PT ;  /* 0x000000340d097812 */ /* 0x000fe400078efcff */
[----:B------:R-:W-:-:S02]  /*2ae0*/  LEA R8, P3, R15, R14, 0x1 ;  /* 0x0000000e0f087211 */ /* 0x000fc400078608ff */
[----:B------:R-:W-:Y:S02]  /*2af0*/  ISETP.LT.AND P2, PT, R9, UR11, !P0 ;  /* 0x0000000b09007c0c */ /* 0x000fe4000c741270 */
[C-C-:B-1----:R-:W-:Y:S01]  /*2b00*/  LOP3.LUT R17, R2.reuse, 0x8, R3.reuse, 0xfe, !PT ;  /* 0x0000000802117812 */ /* 0x142fe200078efe03 */
[-C--:B------:R-:W-:Y:S01]  /*2b10*/  IMAD R19, R31, R0.reuse, RZ ;  /* 0x000000001f137224 */ /* 0x080fe200078e02ff */
[----:B------:R-:W-:Y:S01]  /*2b20*/  LOP3.LUT R23, R2, 0x10, R3, 0xfe, !PT ;  /* 0x0000001002177812 */ /* 0x000fe200078efe03 */
[CC--:B------:R-:W-:Y:S01]  /*2b30*/  IMAD R3, R11.reuse, R0.reuse, RZ ;  /* 0x000000000b037224 */ /* 0x0c0fe200078e02ff */
[----:B------:R-:W-:Y:S01]  /*2b40*/  ISETP.LT.AND P4, PT, R11, UR11, !P0 ;  /* 0x0000000b0b007c0c */ /* 0x000fe2000c781270 */
[----:B------:R-:W-:Y:S01]  /*2b50*/  IMAD R11, R17, R0, RZ ;  /* 0x00000000110b7224 */ /* 0x000fe200078e02ff */
[----:B------:R-:W-:Y:S01]  /*2b60*/  LEA.HI.X.SX32 R9, R15, R12, 0x1, P3 ;  /* 0x0000000c0f097211 */ /* 0x000fe200018f0eff */
[----:B------:R-:W-:Y:S01]  /*2b70*/  IMAD R15, R0, 0x20, R15 ;  /* 0x00000020000f7824 */ /* 0x000fe200078e020f */
[----:B------:R-:W-:-:S02]  /*2b80*/  LEA R2, P5, R3, R14, 0x1 ;  /* 0x0000000e03027211 */ /* 0x000fc400078a08ff */
[----:B------:R-:W-:Y:S01]  /*2b90*/  LEA R16, P6, R11, R14, 0x1 ;  /* 0x0000000e0b107211 */ /* 0x000fe200078c08ff */
[----:B------:R-:W0:Y:S01]  /*2ba0*/  LDSM.16.M88.4 R4, [R21] ;  /* 0x000000001504783b */ /* 0x000e220000000200 */
[----:B------:R-:W-:Y:S02]  /*2bb0*/  LOP3.LUT R10, R13, 0x30, RZ, 0xfc, !PT ;  /* 0x000000300d0a7812 */ /* 0x000fe400078efcff */
[----:B------:R-:W-:Y:S02]  /*2bc0*/  LEA.HI.X.SX32 R3, R3, R12, 0x1, P5 ;  /* 0x0000000c03037211 */ /* 0x000fe400028f0eff */
[C---:B------:R-:W-:Y:S02]  /*2bd0*/  LEA R18, P5, R19.reuse, R14, 0x1 ;  /* 0x0000000e13127211 */ /* 0x040fe400078a08ff */
[----:B------:R-:W-:Y:S02]  /*2be0*/  ISETP.LT.AND P3, PT, R10, UR11, !P0 ;  /* 0x0000000b0a007c0c */ /* 0x000fe4000c761270 */
[----:B------:R-:W-:-:S02]  /*2bf0*/  LEA.HI.X.SX32 R19, R19, R12, 0x1, P5 ;  /* 0x0000000c13137211 */ /* 0x000fc400028f0eff */
[C---:B------:R-:W-:Y:S01]  /*2c00*/  ISETP.LT.AND P5, PT, R23.reuse, UR11, !P0 ;  /* 0x0000000b17007c0c */ /* 0x040fe2000c7a1270 */
[----:B------:R-:W-:Y:S01]  /*2c10*/  IMAD R23, R23, R0, RZ ;  /* 0x0000000017177224 */ /* 0x000fe200078e02ff */
[----:B0-----:R0:W-:Y:S01]  /*2c20*/  @P1 STG.E.U16 desc[UR26][R8.64], R4 ;  /* 0x0000000408001986 */ /* 0x0011e2000c10151a */
[----:B------:R-:W-:Y:S02]  /*2c30*/  ISETP.LT.AND P1, PT, R17, UR11, !P0 ;  /* 0x0000000b11007c0c */ /* 0x000fe4000c721270 */
[----:B------:R-:W-:Y:S02]  /*2c40*/  LEA.HI.X.SX32 R17, R11, R12, 0x1, P6 ;  /* 0x0000000c0b117211 */ /* 0x000fe400030f0eff */
[----:B------:R-:W-:Y:S01]  /*2c50*/  ISETP.LT.AND P6, PT, R31, UR11, !P0 ;  /* 0x0000000b1f007c0c */ /* 0x000fe2000c7c1270 */
[----:B------:R-:W1:Y:S01]  /*2c60*/  LDSM.16.M88.4 R8, [R21+0x800] ;  /* 0x000800001508783b */ /* 0x000e620000000200 */
[----:B------:R-:W-:-:S05]  /*2c70*/  PRMT R20, R4, 0x7632, R20 ;  /* 0x0000763204147816 */ /* 0x000fca0000000014 */
[----:B------:R2:W-:Y:S01]  /*2c80*/  @P4 STG.E.U16 desc[UR26][R2.64], R20 ;  /* 0x0000001402004986 */ /* 0x0005e2000c10151a */
[C---:B------:R-:W-:Y:S01]  /*2c90*/  ISETP.LT.AND P4, PT, R25.reuse, UR11, !P0 ;  /* 0x0000000b19007c0c */ /* 0x040fe2000c781270 */
[----:B------:R-:W-:Y:S01]  /*2ca0*/  IMAD R25, R25, R0, RZ ;  /* 0x0000000019197224 */ /* 0x000fe200078e02ff */
[----:B0-----:R-:W-:Y:S01]  /*2cb0*/  LOP3.LUT R4, R13, 0x20, RZ, 0xfc, !PT ;  /* 0x000000200d047812 */ /* 0x001fe200078efcff */
[----:B------:R0:W-:Y:S01]  /*2cc0*/  @P1 STG.E.U16 desc[UR26][R16.64], R5 ;  /* 0x0000000510001986 */ /* 0x0001e2000c10151a */
[----:B------:R-:W-:-:S04]  /*2cd0*/  LEA R22, P1, R23, R14, 0x1 ;  /* 0x0000000e17167211 */ /* 0x000fc800078208ff */
[----:B------:R-:W-:Y:S02]  /*2ce0*/  LEA.HI.X.SX32 R23, R23, R12, 0x1, P1 ;  /* 0x0000000c17177211 */ /* 0x000fe400008f0eff */
[C---:B------:R-:W-:Y:S01]  /*2cf0*/  ISETP.LT.AND P1, PT, R27.reuse, UR11, !P0 ;  /* 0x0000000b1b007c0c */ /* 0x040fe2000c721270 */
[-C--:B------:R-:W-:Y:S01]  /*2d00*/  IMAD R27, R27, R0.reuse, RZ ;  /* 0x000000001b1b7224 */ /* 0x080fe200078e02ff */
[----:B--2---:R-:W-:Y:S01]  /*2d10*/  PRMT R3, R5, 0x7632, R3 ;  /* 0x0000763205037816 */ /* 0x004fe20000000003 */
[----:B0-----:R-:W-:-:S04]  /*2d20*/  IMAD R17, R29, R0, RZ ;  /* 0x000000001d117224 */ /* 0x001fc800078e02ff */
[----:B------:R0:W-:Y:S01]  /*2d30*/  @P6 STG.E.U16 desc[UR26][R18.64], R3 ;  /* 0x0000000312006986 */ /* 0x0001e2000c10151a */
[----:B------:R-:W-:-:S03]  /*2d40*/  LEA R2, P6, R25, R14, 0x1 ;  /* 0x0000000e19027211 */ /* 0x000fc600078c08ff */
[----:B------:R-:W-:Y:S01]  /*2d50*/  @P5 STG.E.U16 desc[UR26][R22.64], R6 ;  /* 0x0000000616005986 */ /* 0x000fe2000c10151a */
[----:B------:R-:W-:Y:S02]  /*2d60*/  ISETP.LT.AND P5, PT, R4, UR11, !P0 ;  /* 0x0000000b04007c0c */ /* 0x000fe4000c7a1270 */
[----:B0-----:R-:W-:Y:S02]  /*2d70*/  LEA.HI.X.SX32 R3, R25, R12, 0x1, P6 ;  /* 0x0000000c19037211 */ /* 0x001fe400030f0eff */
[----:B------:R-:W-:Y:S02]  /*2d80*/  PRMT R19, R6, 0x7632, R19 ;  /* 0x0000763206137816 */ /* 0x000fe40000000013 */
[----:B------:R-:W-:Y:S02]  /*2d90*/  LEA R4, P6, R27, R14, 0x1 ;  /* 0x0000000e1b047211 */ /* 0x000fe400078c08ff */
[----:B------:R-:W-:Y:S01]  /*2da0*/  LOP3.LUT R18, R13, 0x24, RZ, 0xfc, !PT ;  /* 0x000000240d127812 */ /* 0x000fe200078efcff */
[----:B------:R0:W-:Y:S01]  /*2db0*/  @P4 STG.E.U16 desc[UR26][R2.64], R19 ;  /* 0x0000001302004986 */ /* 0x0001e2000c10151a */
[----:B------:R-:W-:-:S02]  /*2dc0*/  ISETP.LT.AND P4, PT, R29, UR11, !P0 ;  /* 0x0000000b1d007c0c */ /* 0x000fc4000c781270 */
[----:B------:R-:W-:Y:S02]  /*2dd0*/  LEA.HI.X.SX32 R5, R27, R12, 0x1, P6 ;  /* 0x0000000c1b057211 */ /* 0x000fe400030f0eff */
[----:B------:R-:W-:-:S03]  /*2de0*/  LEA R16, P6, R17, R14, 0x1 ;  /* 0x0000000e11107211 */ /* 0x000fc600078c08ff */
[----:B------:R2:W-:Y:S01]  /*2df0*/  @P1 STG.E.U16 desc[UR26][R4.64], R7 ;  /* 0x0000000704001986 */ /* 0x0005e2000c10151a */
[----:B------:R-:W-:Y:S02]  /*2e00*/  ISETP.LT.AND P1, PT, R18, UR11, !P0 ;  /* 0x0000000b12007c0c */ /* 0x000fe4000c721270 */
[----:B------:R-:W-:Y:S01]  /*2e10*/  LEA.HI.X.SX32 R17, R17, R12, 0x1, P6 ;  /* 0x0000000c11117211 */ /* 0x000fe200030f0eff */
[C---:B0-----:R-:W-:Y:S01]  /*2e20*/  IMAD R3, R0.reuse, 0x4, R15 ;  /* 0x0000000400037824 */ /* 0x041fe200078e020f */
[----:B------:R-:W-:Y:S02]  /*2e30*/  LEA R18, P6, R15, R14, 0x1 ;  /* 0x0000000e0f127211 */ /* 0x000fe400078c08ff */
[----:B------:R-:W-:Y:S02]  /*2e40*/  LOP3.LUT R2, R13, 0x2c, RZ, 0xfc, !PT ;  /* 0x0000002c0d027812 */ /* 0x000fe400078efcff */
[----:B------:R-:W-:Y:S01]  /*2e50*/  LEA.HI.X.SX32 R19, R15, R12, 0x1, P6 ;  /* 0x0000000c0f137211 */ /* 0x000fe200030f0eff */
[----:B------:R-:W-:Y:S01]  /*2e60*/  IMAD R15, R0, 0x4, R3 ;  /* 0x00000004000f7824 */ /* 0x000fe200078e0203 */
[----:B--2---:R-:W-:-:S02]  /*2e70*/  PRMT R5, R7, 0x7632, R5 ;  /* 0x0000763207057816 */ /* 0x004fc40000000005 */
[----:B------:R-:W-:Y:S01]  /*2e80*/  LOP3.LUT R4, R13, 0x28, RZ, 0xfc, !PT ;  /* 0x000000280d047812 */ /* 0x000fe200078efcff */
[----:B------:R-:W-:Y:S02]  /*2e90*/  IMAD R7, R0, 0x4, R15 ;  /* 0x0000000400077824 */ /* 0x000fe400078e020f */
[----:B------:R0:W-:Y:S01]  /*2ea0*/  @P4 STG.E.U16 desc[UR26][R16.64], R5 ;  /* 0x0000000510004986 */ /* 0x0001e2000c10151a */
[----:B------:R-:W-:Y:S02]  /*2eb0*/  ISETP.LT.AND P4, PT, R2, UR11, !P0 ;  /* 0x0000000b02007c0c */ /* 0x000fe4000c781270 */
[C---:B------:R-:W-:Y:S01]  /*2ec0*/  LEA R2, P6, R3.reuse, R14, 0x1 ;  /* 0x0000000e03027211 */ /* 0x040fe200078c08ff */
[----:B-1----:R1:W-:Y:S01]  /*2ed0*/  @P5 STG.E.U16 desc[UR26][R18.64], R8 ;  /* 0x0000000812005986 */ /* 0x0023e2000c10151a */
[----:B------:R-:W-:Y:S02]  /*2ee0*/  ISETP.LT.AND P5, PT, R4, UR11, !P0 ;  /* 0x0000000b04007c0c */ /* 0x000fe4000c7a1270 */
[----:B------:R-:W-:-:S02]  /*2ef0*/  LEA.HI.X.SX32 R3, R3, R12, 0x1, P6 ;  /* 0x0000000c03037211 */ /* 0x000fc400030f0eff */
[----:B------:R-:W-:Y:S01]  /*2f00*/  LEA R4, P6, R15, R14, 0x1 ;  /* 0x0000000e0f047211 */ /* 0x000fe200078c08ff */
[----:B0-----:R-:W-:-:S03]  /*2f10*/  IMAD R17, R0, 0x4, R7 ;  /* 0x0000000400117824 */ /* 0x001fc600078e0207 */
[----:B------:R-:W-:Y:S02]  /*2f20*/  LEA.HI.X.SX32 R5, R15, R12, 0x1, P6 ;  /* 0x0000000c0f057211 */ /* 0x000fe400030f0eff */
[----:B-1----:R-:W-:Y:S01]  /*2f30*/  PRMT R19, R8, 0x7632, R19 ;  /* 0x0000763208137816 */ /* 0x002fe20000000013 */
[C---:B------:R-:W-:Y:S01]  /*2f40*/  IMAD R15, R0.reuse, 0x4, R17 ;  /* 0x00000004000f7824 */ /* 0x040fe200078e0211 */
[-C--:B------:R-:W-:Y:S02]  /*2f50*/  LEA R16, P6, R17, R14.reuse, 0x1 ;  /* 0x0000000e11107211 */ /* 0x080fe400078c08ff */
[----:B------:R-:W-:Y:S01]  /*2f60*/  LOP3.LUT R8, R13, 0x38, RZ, 0xfc, !PT ;  /* 0x000000380d087812 */ /* 0x000fe200078efcff */
[----:B------:R0:W-:Y:S01]  /*2f70*/  @P1 STG.E.U16 desc[UR26][R2.64], R19 ;  /* 0x0000001302001986 */ /* 0x0001e2000c10151a */
[----:B------:R-:W-:Y:S01]  /*2f80*/  LEA R6, P1, R7, R14, 0x1 ;  /* 0x0000000e07067211 */ /* 0x000fe200078208ff */
[----:B------:R-:W-:Y:S01]  /*2f90*/  IMAD R21, R0, 0x4, R15 ;  /* 0x0000000400157824 */ /* 0x000fe200078e020f */
[----:B------:R-:W-:Y:S01]  /*2fa0*/  LOP3.LUT R13, R13, 0x3c, RZ, 0xfc, !PT ;  /* 0x0000003c0d0d7812 */ /* 0x000fe200078efcff */
[----:B------:R-:W-:Y:S01]  /*2fb0*/  @P5 STG.E.U16 desc[UR26][R4.64], R9 ;  /* 0x0000000904005986 */ /* 0x000fe2000c10151a */
[----:B------:R-:W-:-:S02]  /*2fc0*/  LEA.HI.X.SX32 R7, R7, R12, 0x1, P1 ;  /* 0x0000000c07077211 */ /* 0x000fc400008f0eff */
[----:B------:R-:W-:Y:S02]  /*2fd0*/  LEA R18, P1, R15, R14, 0x1 ;  /* 0x0000000e0f127211 */ /* 0x000fe400078208ff */
[----:B------:R-:W-:Y:S02]  /*2fe0*/  LEA.HI.X.SX32 R17, R17, R12, 0x1, P6 ;  /* 0x0000000c11117211 */ /* 0x000fe400030f0eff */
[----:B------:R-:W-:Y:S01]  /*2ff0*/  LEA R20, P6, R21, R14, 0x1 ;  /* 0x0000000e15147211 */ /* 0x000fe200078c08ff */
[----:B0-----:R-:W-:Y:S01]  /*3000*/  IMAD R3, R0, 0x4, R21 ;  /* 0x0000000400037824 */ /* 0x001fe200078e0215 */
[----:B------:R-:W-:Y:S02]  /*3010*/  LEA.HI.X.SX32 R19, R15, R12, 0x1, P1 ;  /* 0x0000000c0f137211 */ /* 0x000fe400008f0eff */
[----:B------:R-:W-:Y:S02]  /*3020*/  ISETP.LT.AND P1, PT, R8, UR11, !P0 ;  /* 0x0000000b08007c0c */ /* 0x000fe4000c721270 */
[----:B------:R-:W-:-:S02]  /*3030*/  ISETP.LT.AND P0, PT, R13, UR11, !P0 ;  /* 0x0000000b0d007c0c */ /* 0x000fc4000c701270 */
[----:B------:R-:W-:Y:S02]  /*3040*/  PRMT R0, R9, 0x7632, R0 ;  /* 0x0000763209007816 */ /* 0x000fe40000000000 */
[----:B------:R-:W-:Y:S02]  /*3050*/  LEA.HI.X.SX32 R21, R21, R12, 0x1, P6 ;  /* 0x0000000c15157211 */ /* 0x000fe400030f0eff */
[C---:B------:R-:W-:Y:S01]  /*3060*/  LEA R14, P6, R3.reuse, R14, 0x1 ;  /* 0x0000000e030e7211 */ /* 0x040fe200078c08ff */
[----:B------:R0:W-:Y:S01]  /*3070*/  @P4 STG.E.U16 desc[UR26][R6.64], R0 ;  /* 0x0000000006004986 */ /* 0x0001e2000c10151a */
[----:B------:R-:W-:Y:S02]  /*3080*/  PRMT R2, R10, 0x7632, R2 ;  /* 0x000076320a027816 */ /* 0x000fe40000000002 */
[----:B------:R-:W-:Y:S01]  /*3090*/  LEA.HI.X.SX32 R15, R3, R12, 0x1, P6 ;  /* 0x0000000c030f7211 */ /* 0x000fe200030f0eff */
[----:B------:R1:W-:Y:S04]  /*30a0*/  @P3 STG.E.U16 desc[UR26][R16.64], R10 ;  /* 0x0000000a10003986 */ /* 0x0003e8000c10151a */
[----:B------:R1:W-:Y:S01]  /*30b0*/  @P2 STG.E.U16 desc[UR26][R18.64], R2 ;  /* 0x0000000212002986 */ /* 0x0003e2000c10151a */
[----:B0-----:R-:W-:-:S03]  /*30c0*/  PRMT R7, R11, 0x7632, R7 ;  /* 0x000076320b077816 */ /* 0x001fc60000000007 */
[----:B------:R1:W-:Y:S04]  /*30d0*/  @P1 STG.E.U16 desc[UR26][R20.64], R11 ;  /* 0x0000000b14001986 */ /* 0x0003e8000c10151a */
[----:B------:R1:W-:Y:S01]  /*30e0*/  @P0 STG.E.U16 desc[UR26][R14.64], R7 ;  /* 0x000000070e000986 */ /* 0x0003e2000c10151a */
[----:B------:R-:W-:Y:S06]  /*30f0*/  BAR.SYNC.DEFER_BLOCKING 0x0 ;  /* 0x0000000000007b1d */ /* 0x000fec0000010000 */
[----:B------:R-:W-:Y:S05]  /*3100*/  BRA.U UP0, `(.L_x_13) ;  /* 0x0000000100a07547 */ /* 0x000fea000b800000 */
[----:B------:R-:W0:Y:S01]  /*3110*/  S2UR UR5, SR_CgaCtaId ;  /* 0x00000000000579c3 */ /* 0x000e220000008800 */
[----:B------:R-:W-:Y:S01]  /*3120*/  NOP ;  /* 0x0000000000007918 */ /* 0x000fe20000000000 */
[----:B------:R-:W-:Y:S01]  /*3130*/  UMOV UR4, 0x50 ;  /* 0x0000005000047882 */ /* 0x000fe20000000000 */
[----:B------:R-:W-:Y:S02]  /*3140*/  IMAD.U32 R0, RZ, RZ, UR12 ;  /* 0x0000000cff007e24 */ /* 0x000fe4000f8e00ff */
[----:B------:R-:W-:Y:S02]  /*3150*/  IMAD.MOV.U32 R3, RZ, RZ, 0x3 ;  /* 0x00000003ff037424 */ /* 0x000fe400078e00ff */
[----:B-1----:R-:W-:Y:S01]  /*3160*/  IMAD.MOV.U32 R7, RZ, RZ, 0x1 ;  /* 0x00000001ff077424 */ /* 0x002fe200078e00ff */
[----:B------:R-:W-:-:S04]  /*3170*/  LOP3.LUT R0, R0, 0xffff, RZ, 0xc0, !PT ;  /* 0x0000ffff00007812 */ /* 0x000fc800078ec0ff */
[----:B------:R-:W-:-:S05]  /*3180*/  SHF.R.U32.HI R0, RZ, 0x5, R0 ;  /* 0x00000005ff007819 */ /* 0x000fca0000011600 */
[----:B------:R-:W-:Y:S01]  /*3190*/  VIADD R2, R0, 0x10 ;  /* 0x0000001000027836 */ /* 0x000fe20000000000 */
[----:B------:R-:W-:Y:S01]  /*31a0*/  SHF.L.U32 R0, R3, R0, RZ ;  /* 0x0000000003007219 */ /* 0x000fe200000006ff */
[----:B0-----:R-:W-:-:S03]  /*31b0*/  ULEA UR6, UR5, UR4, 0x18 ;  /* 0x0000000405067291 */ /* 0x001fc6000f8ec0ff */
[----:B------:R-:W-:-:S04]  /*31c0*/  SHF.L.U32 R3, R7, R2, RZ ;  /* 0x0000000207037219 */ /* 0x000fc800000006ff */
[----:B------:R-:W-:Y:S02]  /*31d0*/  LOP3.LUT R0, R3, R0, RZ, 0xfc, !PT ;  /* 0x0000000003007212 */ /* 0x000fe400078efcff */
[----:B------:R-:W0:Y:S02]  /*31e0*/  LDS R5, [UR6] ;  /* 0x00000006ff057984 */ /* 0x000e240008000800 */
[C---:B------:R-:W-:Y:S02]  /*31f0*/  LOP3.LUT R2, R0.reuse, 0xffff, RZ, 0xc0, !PT ;  /* 0x0000ffff00027812 */ /* 0x040fe400078ec0ff */
[----:B0-----:R-:W-:-:S04]  /*3200*/  LOP3.LUT R3, R0, 0xffff, R5, 0x80, !PT ;  /* 0x0000ffff00037812 */ /* 0x001fc800078e8005 */
[----:B------:R-:W-:-:S13]  /*3210*/  ISETP.NE.AND P0, PT, R3, R2, PT ;  /* 0x000000020300720c */ /* 0x000fda0003f05270 */
[----:B------:R-:W-:Y:S05]  /*3220*/  @P0 BRA `(.L_x_14) ;  /* 0x0000000000500947 */ /* 0x000fea0003800000 */
[----:B------:R-:W-:Y:S02]  /*3230*/  SHF.R.U32.HI R5, RZ, 0x10, R5 ;  /* 0x00000010ff057819 */ /* 0x000fe40000011605 */
[----:B------:R-:W-:-:S04]  /*3240*/  SHF.R.U32.HI R2, RZ, 0x10, R0 ;  /* 0x00000010ff027819 */ /* 0x000fc80000011600 */
[----:B------:R-:W-:-:S04]  /*3250*/  LOP3.LUT R5, R5, R2, RZ, 0xc0, !PT ;  /* 0x0000000205057212 */ /* 0x000fc800078ec0ff */
[----:B------:R-:W-:-:S13]  /*3260*/  ISETP.NE.AND P0, PT, R5, R2, PT ;  /* 0x000000020500720c */ /* 0x000fda0003f05270 */
[----:B------:R-:W-:Y:S05]  /*3270*/  @P0 BRA `(.L_x_15) ;  /* 0x0000000000300947 */ /* 0x000fea0003800000 */
[----:B------:R-:W-:Y:S01]  /*3280*/  R2UR UR4, R0 ;  /* 0x00000000000472ca */ /* 0x000fe200000e0000 */
[----:B------:R-:W-:Y:S01]  /*3290*/  VOTEU.ANY UR5, UPT, PT ;  /* 0x0000000000057886 */ /* 0x000fe200038e0100 */
[----:B------:R-:W0:Y:S01]  /*32a0*/  S2R R0, SR_LANEID ;  /* 0x0000000000007919 */ /* 0x000e220000000000 */
[----:B------:R-:W-:-:S10]  /*32b0*/  UFLO.U32 UR5, UR5 ;  /* 0x00000005000572bd */ /* 0x000fd400080e0000 */
[----:B------:R-:W-:-:S06]  /*32c0*/  ULOP3.LUT UR4, URZ, UR4, URZ, 0x33, !UPT ;  /* 0x00000004ff047292 */ /* 0x000fcc000f8e33ff */
[----:B------:R-:W-:-:S04]  /*32d0*/  IMAD.U32 R2, RZ, RZ, UR4 ;  /* 0x00000004ff027e24 */ /* 0x000fc8000f8e00ff */
[----:B------:R-:W1:Y:S02]  /*32e0*/  REDUX UR7, R2 ;  /* 0x00000000020773c4 */ /* 0x000e640000000000 */
[----:B------:R2:W-:Y:S01]  /*32f0*/  UTCATOMSWS.AND URZ, UR4 ;  /* 0x0000000400ff79e3 */ /* 0x0005e20008000000 */
[----:B0-----:R-:W-:Y:S01]  /*3300*/  ISETP.EQ.U32.AND P0, PT, R0, UR5, PT ;  /* 0x0000000500007c0c */ /* 0x001fe2000bf02070 */
[----:B-1----:R-:W-:-:S12]  /*3310*/  IMAD.U32 R0, RZ, RZ, UR7 ;  /* 0x00000007ff007e24 */ /* 0x002fd8000f8e00ff */
[----:B------:R2:W-:Y:S01]  /*3320*/  @P0 ATOMS.AND RZ, [UR6], R0 ;  /* 0x00000000ffff098c */ /* 0x0005e2000a800006 */
[----:B------:R-:W-:Y:S05]  /*3330*/  BRA `(.L_x_13) ;  /* 0x0000000000147947 */ /* 0x000fea0003800000 */
.L_x_15:
[----:B------:R-:W-:-:S07]  /*3340*/  MOV R2, 0x3360 ;  /* 0x0000336000027802 */ /* 0x000fce0000000f00 */
[----:B------:R-:W-:Y:S05]  /*3350*/  CALL.REL.NOINC `($__internal_0_$__cuda_sm10x_tcgen05_guardrail_trap_col_being_dealloced_not_returned_by_alloc) ;  /* 0x00000000002c7944 */ /* 0x000fea0003c00000 */
[----:B------:R-:W-:Y:S05]  /*3360*/  BRA `(.L_x_13) ;  /* 0x0000000000087947 */ /* 0x000fea0003800000 */
.L_x_14:
[----:B------:R-:W-:-:S07]  /*3370*/  MOV R2, 0x3390 ;  /* 0x0000339000027802 */ /* 0x000fce0000000f00 */
[----:B------:R-:W-:Y:S05]  /*3380*/  CALL.REL.NOINC `($__internal_2_$__cuda_sm10x_tcgen05_guardrail_trap_unallocated_columns_being_dealloced) ;  /* 0x0000000000387944 */ /* 0x000fea0003c00000 */
.L_x_13:
[----:B------:R-:W-:Y:S01]  /*3390*/  NOP ;  /* 0x0000000000007918 */ /* 0x000fe20000000000 */
[----:B--2---:R-:W-:Y:S05]  /*33a0*/  EXIT ;  /* 0x000000000000794d */ /* 0x004fea0003800000 */
.L_x_8:
[----:B------:R-:W0:Y:S02]  /*33b0*/  SYNCS.PHASECHK.TRANS64.TRYWAIT P4, [UR15], R40 ;  /* 0x00000028ff0075a7 */ /* 0x000e24000808110f */
[----:B0-----:R-:W-:Y:S05]  /*33c0*/  @!P4 BRA `(.L_x_8) ;  /* 0xfffffffc00f8c947 */ /* 0x001fea000383ffff */
[----:B------:R-:W-:Y:S05]  /*33d0*/  BRA `(.L_x_16) ;  /* 0xffffffec00387947 */ /* 0x000fea000383ffff */
.L_x_12:
[----:B------:R-:W1:Y:S02]  /*33e0*/  SYNCS.PHASECHK.TRANS64.TRYWAIT P0, [UR15], R4 ;  /* 0x00000004ff0075a7 */ /* 0x000e64000800110f */
[----:B-1----:R-:W-:Y:S05]  /*33f0*/  @!P0 BRA `(.L_x_12) ;  /* 0xfffffffc00f88947 */ /* 0x002fea000383ffff */
[----:B------:R-:W-:Y:S05]  /*3400*/  BRA `(.L_x_11) ;  /* 0xfffffff000e47947 */ /* 0x000fea000383ffff */
        .weak           $__internal_0_$__cuda_sm10x_tcgen05_guardrail_trap_col_being_dealloced_not_returned_by_alloc
        .type           $__internal_0_$__cuda_sm10x_tcgen05_guardrail_trap_col_being_dealloced_not_returned_by_alloc,@function
        .size           $__internal_0_$__cuda_sm10x_tcgen05_guardrail_trap_col_being_dealloced_not_returned_by_alloc,($__internal_1_$__cuda_sm10x_tcgen05_guardrail_trap_phase_invalid_during_alloc - $__internal_0_$__cuda_sm10x_tcgen05_guardrail_trap_col_being_dealloced_not_returned_by_alloc)
$__internal_0_$__cuda_sm10x_tcgen05_guardrail_trap_col_being_dealloced_not_returned_by_alloc:
[----:B------:R-:W-:Y:S05]  /*3410*/  BPT.TRAP 0x1 ;  /* 0x000000040000795c */ /* 0x000fea0000300000 */
[----:B------:R-:W-:-:S04]  /*3420*/  IMAD.MOV.U32 R3, RZ, RZ, 0x0 ;  /* 0x00000000ff037424 */ /* 0x000fc800078e00ff */
[----:B------:R-:W-:Y:S05]  /*3430*/  RET.REL.NODEC R2 `(matmul_kernel) ;  /* 0xffffffc802f07950 */ /* 0x000fea0003c3ffff */
        .weak           $__internal_1_$__cuda_sm10x_tcgen05_guardrail_trap_phase_invalid_during_alloc
        .type           $__internal_1_$__cuda_sm10x_tcgen05_guardrail_trap_phase_invalid_during_alloc,@function
        .size           $__internal_1_$__cuda_sm10x_tcgen05_guardrail_trap_phase_invalid_during_alloc,($__internal_2_$__cuda_sm10x_tcgen05_guardrail_trap_unallocated_columns_being_dealloced - $__internal_1_$__cuda_sm10x_tcgen05_guardrail_trap_phase_invalid_during_alloc)
$__internal_1_$__cuda_sm10x_tcgen05_guardrail_trap_phase_invalid_during_alloc:
[----:B------:R-:W-:Y:S05]  /*3440*/  BPT.TRAP 0x1 ;  /* 0x000000040000795c */ /* 0x000fea0000300000 */
[----:B------:R-:W-:-:S04]  /*3450*/  IMAD.MOV.U32 R3, RZ, RZ, 0x0 ;  /* 0x00000000ff037424 */ /* 0x000fc800078e00ff */
[----:B------:R-:W-:Y:S05]  /*3460*/  RET.REL.NODEC R2 `(matmul_kernel) ;  /* 0xffffffc802e47950 */ /* 0x000fea0003c3ffff */
        .weak           $__internal_2_$__cuda_sm10x_tcgen05_guardrail_trap_unallocated_columns_being_dealloced
        .type           $__internal_2_$__cuda_sm10x_tcgen05_guardrail_trap_unallocated_columns_being_dealloced,@function
        .size           $__internal_2_$__cuda_sm10x_tcgen05_guardrail_trap_unallocated_columns_being_dealloced,(.L_x_20 - $__internal_2_$__cuda_sm10x_tcgen05_guardrail_trap_unallocated_columns_being_dealloced)
$__internal_2_$__cuda_sm10x_tcgen05_guardrail_trap_unallocated_columns_being_dealloced:
[----:B------:R-:W-:Y:S05]  /*3470*/  BPT.TRAP 0x1 ;  /* 0x000000040000795c */ /* 0x000fea0000300000 */
[----:B------:R-:W-:-:S04]  /*3480*/  IMAD.MOV.U32 R3, RZ, RZ, 0x0 ;  /* 0x00000000ff037424 */ /* 0x000fc800078e00ff */
[----:B------:R-:W-:Y:S05]  /*3490*/  RET.REL.NODEC R2 `(matmul_kernel) ;  /* 0xffffffc802d87950 */ /* 0x000fea0003c3ffff */
.L_x_17:
[----:B------:R-:W-:-:S00]  /*34a0*/  BRA `(.L_x_17) ;  /* 0xfffffffc00fc7947 */ /* 0x000fc0000383ffff */
[----:B------:R-:W-:-:S00]  /*34b0*/  NOP ;  /* 0x0000000000007918 */ /* 0x000fc00000000000 */
        /* <DEDUP_REMOVED lines=12> */
.L_x_20:


//--------------------- .nv.shared.matmul_kernel  --------------------------
	.section	.nv.shared.matmul_kernel,"aw",@nobits
	.sectionflags	@""
	.align	16
	.zero		1024


//--------------------- .nv.shared.reserved.0     --------------------------
	.section	.nv.shared.reserved.0,"aw",@nobits
	.align	8
	.weak		__nv_reservedSMEM_offset_0_alias
	.size		__nv_reservedSMEM_offset_0_alias, 0, 64
	.other		__nv_reservedSMEM_offset_0_alias,@"STO_CUDA_RESERVED_SHARED STV_DEFAULT"
__nv_reservedSMEM_offset_0_alias:
	.zero		0
.nv.shared.reserved.0:
	.zero		64
	.weak		__nv_reservedSMEM_allocation_phase
	.type		__nv_reservedSMEM_allocation_phase,@object
	.size		__nv_reservedSMEM_allocation_phase,(.L_0 - __nv_reservedSMEM_allocation_phase)
__nv_reservedSMEM_allocation_phase:
	.zero		1
.L_0:
	.zero		7
	.weak		__nv_reservedSMEM_devtool_atexit_pc
	.type		__nv_reservedSMEM_devtool_atexit_pc,@object
	.size		__nv_reservedSMEM_devtool_atexit_pc,(__nv_reservedSMEM_allocation_mask - __nv_reservedSMEM_devtool_atexit_pc)
__nv_reservedSMEM_devtool_atexit_pc:
	.zero		8
	.weak		__nv_reservedSMEM_allocation_mask
	.type		__nv_reservedSMEM_allocation_mask,@object
	.size		__nv_reservedSMEM_allocation_mask,(.L_2 - __nv_reservedSMEM_allocation_mask)
__nv_reservedSMEM_allocation_mask:
	.zero		4
.L_2:


//--------------------- .nv.constant0.matmul_kernel --------------------------
	.section	.nv.constant0.matmul_kernel,"a",@progbits
	.sectionflags	@""
	.align	4
.nv.constant0.matmul_kernel:
	.zero		976


//--------------------- SYMBOLS --------------------------

	.type		.nv.reservedSmem.offset0,@object
	.size		.nv.reservedSmem.offset0,0x4
	.type		.nv.reservedSmem.cap,@object
	.size		.nv.reservedSmem.cap,0x4
